//
// Generated by NVIDIA NVVM Compiler
//
// Compiler Build ID: CL-36424714
// Cuda compilation tools, release 13.0, V13.0.88
// Based on NVVM 20.0.0
//

.version 9.0
.target sm_100
.address_size 64

	// .globl	_Z18precomputePiKernellfmiPf
.extern .shared .align 16 .b8 pre_array[];
.extern .shared .align 16 .b8 shared_mem_array[];

.visible .entry _Z18precomputePiKernellfmiPf(
	.param .u64 _Z18precomputePiKernellfmiPf_param_0,
	.param .f32 _Z18precomputePiKernellfmiPf_param_1,
	.param .u64 _Z18precomputePiKernellfmiPf_param_2,
	.param .u32 _Z18precomputePiKernellfmiPf_param_3,
	.param .u64 .ptr .align 1 _Z18precomputePiKernellfmiPf_param_4
)
{
	.reg .pred 	%p<16>;
	.reg .b16 	%rs<3>;
	.reg .b32 	%r<27>;
	.reg .b32 	%f<48>;
	.reg .b64 	%rd<35>;
	.reg .b64 	%fd<47>;

	ld.param.u64 	%rd17, [_Z18precomputePiKernellfmiPf_param_0];
	ld.param.f32 	%f16, [_Z18precomputePiKernellfmiPf_param_1];
	ld.param.u64 	%rd18, [_Z18precomputePiKernellfmiPf_param_2];
	ld.param.u32 	%r7, [_Z18precomputePiKernellfmiPf_param_3];
	ld.param.u64 	%rd19, [_Z18precomputePiKernellfmiPf_param_4];
	cvta.to.global.u64 	%rd1, %rd19;
	mov.u32 	%r1, %tid.x;
	mov.u32 	%r8, %ntid.x;
	mov.u32 	%r2, %ctaid.x;
	mad.lo.s32 	%r9, %r8, %r2, %r1;
	cvt.u64.u32 	%rd2, %r9;
	mul.lo.s64 	%rd32, %rd18, %rd2;
	add.s64 	%rd20, %rd32, %rd18;
	setp.ge.u64 	%p1, %rd32, %rd20;
	mov.f32 	%f43, 0f00000000;
	@%p1 bra 	$L__BB0_17;
	cvt.f64.f32 	%fd1, %f16;
	and.b64  	%rd30, %rd18, 3;
	setp.eq.s64 	%p2, %rd30, 0;
	mov.f32 	%f43, 0f00000000;
	@%p2 bra 	$L__BB0_6;
	mov.f32 	%f43, 0f00000000;
$L__BB0_3:
	.pragma "nounroll";
	setp.gt.s64 	%p3, %rd32, %rd17;
	@%p3 bra 	$L__BB0_5;
	cvt.rn.f64.s64 	%fd2, %rd32;
	add.f64 	%fd3, %fd2, 0dBFE0000000000000;
	mul.f64 	%fd4, %fd3, %fd1;
	cvt.rn.f32.f64 	%f21, %fd4;
	cvt.f64.f32 	%fd5, %f43;
	mul.f32 	%f22, %f21, %f21;
	cvt.f64.f32 	%fd6, %f22;
	add.f64 	%fd7, %fd6, 0d3FF0000000000000;
	mov.f64 	%fd8, 0d4010000000000000;
	div.rn.f64 	%fd9, %fd8, %fd7;
	add.f64 	%fd10, %fd9, %fd5;
	cvt.rn.f32.f64 	%f43, %fd10;
$L__BB0_5:
	add.s64 	%rd32, %rd32, 1;
	add.s64 	%rd30, %rd30, -1;
	setp.ne.s64 	%p4, %rd30, 0;
	@%p4 bra 	$L__BB0_3;
$L__BB0_6:
	add.s64 	%rd21, %rd18, -1;
	setp.lt.u64 	%p5, %rd21, 3;
	@%p5 bra 	$L__BB0_17;
	mad.lo.s64 	%rd22, %rd18, %rd2, %rd18;
	neg.s64 	%rd10, %rd22;
$L__BB0_8:
	setp.gt.s64 	%p6, %rd32, %rd17;
	@%p6 bra 	$L__BB0_10;
	cvt.rn.f64.s64 	%fd11, %rd32;
	add.f64 	%fd12, %fd11, 0dBFE0000000000000;
	mul.f64 	%fd13, %fd12, %fd1;
	cvt.rn.f32.f64 	%f23, %fd13;
	cvt.f64.f32 	%fd14, %f43;
	mul.f32 	%f24, %f23, %f23;
	cvt.f64.f32 	%fd15, %f24;
	add.f64 	%fd16, %fd15, 0d3FF0000000000000;
	mov.f64 	%fd17, 0d4010000000000000;
	div.rn.f64 	%fd18, %fd17, %fd16;
	add.f64 	%fd19, %fd18, %fd14;
	cvt.rn.f32.f64 	%f43, %fd19;
$L__BB0_10:
	setp.ge.s64 	%p7, %rd32, %rd17;
	@%p7 bra 	$L__BB0_12;
	add.s64 	%rd23, %rd32, 1;
	cvt.rn.f64.s64 	%fd20, %rd23;
	add.f64 	%fd21, %fd20, 0dBFE0000000000000;
	mul.f64 	%fd22, %fd21, %fd1;
	cvt.rn.f32.f64 	%f25, %fd22;
	cvt.f64.f32 	%fd23, %f43;
	mul.f32 	%f26, %f25, %f25;
	cvt.f64.f32 	%fd24, %f26;
	add.f64 	%fd25, %fd24, 0d3FF0000000000000;
	mov.f64 	%fd26, 0d4010000000000000;
	div.rn.f64 	%fd27, %fd26, %fd25;
	add.f64 	%fd28, %fd27, %fd23;
	cvt.rn.f32.f64 	%f43, %fd28;
$L__BB0_12:
	add.s64 	%rd12, %rd32, 2;
	setp.gt.s64 	%p8, %rd12, %rd17;
	@%p8 bra 	$L__BB0_14;
	cvt.rn.f64.s64 	%fd29, %rd12;
	add.f64 	%fd30, %fd29, 0dBFE0000000000000;
	mul.f64 	%fd31, %fd30, %fd1;
	cvt.rn.f32.f64 	%f27, %fd31;
	cvt.f64.f32 	%fd32, %f43;
	mul.f32 	%f28, %f27, %f27;
	cvt.f64.f32 	%fd33, %f28;
	add.f64 	%fd34, %fd33, 0d3FF0000000000000;
	mov.f64 	%fd35, 0d4010000000000000;
	div.rn.f64 	%fd36, %fd35, %fd34;
	add.f64 	%fd37, %fd36, %fd32;
	cvt.rn.f32.f64 	%f43, %fd37;
$L__BB0_14:
	add.s64 	%rd13, %rd32, 3;
	setp.gt.s64 	%p9, %rd13, %rd17;
	@%p9 bra 	$L__BB0_16;
	cvt.rn.f64.s64 	%fd38, %rd13;
	add.f64 	%fd39, %fd38, 0dBFE0000000000000;
	mul.f64 	%fd40, %fd39, %fd1;
	cvt.rn.f32.f64 	%f29, %fd40;
	cvt.f64.f32 	%fd41, %f43;
	mul.f32 	%f30, %f29, %f29;
	cvt.f64.f32 	%fd42, %f30;
	add.f64 	%fd43, %fd42, 0d3FF0000000000000;
	mov.f64 	%fd44, 0d4010000000000000;
	div.rn.f64 	%fd45, %fd44, %fd43;
	add.f64 	%fd46, %fd45, %fd41;
	cvt.rn.f32.f64 	%f43, %fd46;
$L__BB0_16:
	add.s64 	%rd32, %rd32, 4;
	add.s64 	%rd24, %rd10, %rd32;
	setp.ne.s64 	%p10, %rd24, 0;
	@%p10 bra 	$L__BB0_8;
$L__BB0_17:
	shl.b32 	%r10, %r1, 2;
	mov.u32 	%r11, pre_array;
	add.s32 	%r3, %r11, %r10;
	st.shared.f32 	[%r3], %f43;
	cvt.u16.u32 	%rs2, %r7;
	and.b16  	%rs1, %rs2, 1;
	and.b32  	%r4, %r7, -2;
	setp.lt.s32 	%p11, %r4, 4;
	@%p11 bra 	$L__BB0_22;
	mov.b64 	%rd34, 0;
	mov.b32 	%r26, 1;
$L__BB0_19:
	bar.sync 	0;
	mov.b32 	%r13, -1;
	shl.b32 	%r14, %r13, %r26;
	not.b32 	%r15, %r14;
	and.b32  	%r16, %r1, %r15;
	setp.ne.s32 	%p12, %r16, 0;
	@%p12 bra 	$L__BB0_21;
	cvt.u32.u64 	%r17, %rd34;
	ld.shared.f32 	%f31, [%r3];
	mov.b32 	%r18, 4;
	shl.b32 	%r19, %r18, %r17;
	add.s32 	%r20, %r3, %r19;
	ld.shared.f32 	%f32, [%r20];
	add.f32 	%f33, %f31, %f32;
	st.shared.f32 	[%r3], %f33;
$L__BB0_21:
	add.s64 	%rd34, %rd34, 1;
	cvt.u32.u64 	%r21, %rd34;
	add.s32 	%r26, %r21, 1;
	shr.u32 	%r22, %r4, %r26;
	setp.gt.s32 	%p13, %r22, 1;
	@%p13 bra 	$L__BB0_19;
$L__BB0_22:
	setp.ne.s32 	%p14, %r1, 0;
	@%p14 bra 	$L__BB0_26;
	setp.eq.s16 	%p15, %rs1, 0;
	@%p15 bra 	$L__BB0_25;
	ld.shared.f32 	%f34, [pre_array];
	shl.b32 	%r24, %r7, 2;
	add.s32 	%r25, %r11, %r24;
	ld.shared.f32 	%f35, [%r25+-4];
	add.f32 	%f36, %f34, %f35;
	mul.wide.u32 	%rd26, %r2, 4;
	add.s64 	%rd27, %rd1, %rd26;
	st.global.f32 	[%rd27], %f36;
	bra.uni 	$L__BB0_26;
$L__BB0_25:
	ld.shared.f32 	%f37, [pre_array];
	mul.wide.u32 	%rd28, %r2, 4;
	add.s64 	%rd29, %rd1, %rd28;
	st.global.f32 	[%rd29], %f37;
$L__BB0_26:
	ret;

}
	// .globl	_Z17reductionSumArrayPfm
.visible .entry _Z17reductionSumArrayPfm(
	.param .u64 .ptr .align 1 _Z17reductionSumArrayPfm_param_0,
	.param .u64 _Z17reductionSumArrayPfm_param_1
)
{
	.reg .pred 	%p<7>;
	.reg .b32 	%r<27>;
	.reg .b32 	%f<9>;
	.reg .b64 	%rd<16>;

	ld.param.u64 	%rd7, [_Z17reductionSumArrayPfm_param_0];
	ld.param.u64 	%rd6, [_Z17reductionSumArrayPfm_param_1];
	cvta.to.global.u64 	%rd1, %rd7;
	mov.u32 	%r1, %tid.x;
	mov.u32 	%r8, %ntid.x;
	mov.u32 	%r2, %ctaid.x;
	mad.lo.s32 	%r9, %r8, %r2, %r1;
	cvt.u64.u32 	%rd2, %r9;
	setp.le.u64 	%p1, %rd6, %rd2;
	shl.b32 	%r10, %r1, 2;
	mov.u32 	%r11, shared_mem_array;
	add.s32 	%r3, %r11, %r10;
	@%p1 bra 	$L__BB1_2;
	shl.b64 	%rd8, %rd2, 2;
	add.s64 	%rd9, %rd1, %rd8;
	ld.global.f32 	%f1, [%rd9];
	st.shared.f32 	[%r3], %f1;
$L__BB1_2:
	bar.sync 	0;
	cvt.u32.u64 	%r4, %rd6;
	and.b64  	%rd3, %rd6, 1;
	and.b32  	%r5, %r4, -2;
	setp.lt.s32 	%p2, %r5, 4;
	@%p2 bra 	$L__BB1_7;
	mov.b64 	%rd15, 0;
	mov.b32 	%r26, 1;
$L__BB1_4:
	bar.sync 	0;
	mov.b32 	%r13, -1;
	shl.b32 	%r14, %r13, %r26;
	not.b32 	%r15, %r14;
	and.b32  	%r16, %r1, %r15;
	setp.ne.s32 	%p3, %r16, 0;
	@%p3 bra 	$L__BB1_6;
	cvt.u32.u64 	%r17, %rd15;
	ld.shared.f32 	%f2, [%r3];
	mov.b32 	%r18, 4;
	shl.b32 	%r19, %r18, %r17;
	add.s32 	%r20, %r3, %r19;
	ld.shared.f32 	%f3, [%r20];
	add.f32 	%f4, %f2, %f3;
	st.shared.f32 	[%r3], %f4;
$L__BB1_6:
	add.s64 	%rd15, %rd15, 1;
	cvt.u32.u64 	%r21, %rd15;
	add.s32 	%r26, %r21, 1;
	shr.u32 	%r22, %r5, %r26;
	setp.gt.s32 	%p4, %r22, 1;
	@%p4 bra 	$L__BB1_4;
$L__BB1_7:
	setp.ne.s32 	%p5, %r1, 0;
	@%p5 bra 	$L__BB1_11;
	setp.eq.s64 	%p6, %rd3, 0;
	@%p6 bra 	$L__BB1_10;
	ld.shared.f32 	%f6, [shared_mem_array];
	shl.b32 	%r24, %r4, 2;
	add.s32 	%r25, %r11, %r24;
	ld.shared.f32 	%f7, [%r25+-4];
	add.f32 	%f8, %f6, %f7;
	mul.wide.u32 	%rd13, %r2, 4;
	add.s64 	%rd14, %rd1, %rd13;
	st.global.f32 	[%rd14], %f8;
	bra.uni 	$L__BB1_11;
$L__BB1_10:
	ld.shared.f32 	%f5, [shared_mem_array];
	mul.wide.u32 	%rd11, %r2, 4;
	add.s64 	%rd12, %rd1, %rd11;
	st.global.f32 	[%rd12], %f5;
$L__BB1_11:
	ret;

}


// ===== COMPILED SASS (sm_100) =====

	.target	sm_100

	.elftype	@"ET_EXEC"


//--------------------- .note.nv.tkinfo           --------------------------
	.section	.note.nv.tkinfo,"",@"SHT_NOTE"
	.sectionflags	@"SHF_NOTE_NV_TKINFO"
	.tkinfo
        /*0018*/ 	.word	0x00000002
        /*0030*/ 	.string	""
        /*0030*/ 	.string	"ptxas"
        /*0030*/ 	.string	"Cuda compilation tools, release 13.0, V13.0.88"
        /*0030*/ 	.string	"Build cuda_13.0.r13.0/compiler.36424714_0"
        /*0030*/ 	.string	"-arch sm_100 -m 64 "



//--------------------- .note.nv.cuinfo           --------------------------
	.section	.note.nv.cuinfo,"",@"SHT_NOTE"
	.sectionflags	@"SHF_NOTE_NV_CUINFO"
        /*0018*/ 	.short	0x0002
        /*001a*/ 	.short	0x0064
        /*001c*/ 	.short	0x0082
	.zero		2


//--------------------- .nv.info                  --------------------------
	.section	.nv.info,"",@"SHT_CUDA_INFO"
	.align	4


	//----- nvinfo : EIATTR_REGCOUNT
	.align		4
        /*0000*/ 	.byte	0x04, 0x2f
        /*0002*/ 	.short	(.L_1 - .L_0)
	.align		4
.L_0:
        /*0004*/ 	.word	index@(_Z18precomputePiKernellfmiPf)
        /*0008*/ 	.word	0x00000022


	//----- nvinfo : EIATTR_FRAME_SIZE
	.align		4
.L_1:
        /*000c*/ 	.byte	0x04, 0x11
        /*000e*/ 	.short	(.L_3 - .L_2)
	.align		4
.L_2:
        /*0010*/ 	.word	index@($__internal_0_$__cuda_sm20_div_rn_f64_full)
        /*0014*/ 	.word	0x00000000


	//----- nvinfo : EIATTR_FRAME_SIZE
	.align		4
.L_3:
        /*0018*/ 	.byte	0x04, 0x11
        /*001a*/ 	.short	(.L_5 - .L_4)
	.align		4
.L_4:
        /*001c*/ 	.word	index@(_Z18precomputePiKernellfmiPf)
        /*0020*/ 	.word	0x00000000


	//----- nvinfo : EIATTR_REGCOUNT
	.align		4
.L_5:
        /*0024*/ 	.byte	0x04, 0x2f
        /*0026*/ 	.short	(.L_7 - .L_6)
	.align		4
.L_6:
        /*0028*/ 	.word	index@(_Z17reductionSumArrayPfm)
        /*002c*/ 	.word	0x0000000e


	//----- nvinfo : EIATTR_FRAME_SIZE
	.align		4
.L_7:
        /*0030*/ 	.byte	0x04, 0x11
        /*0032*/ 	.short	(.L_9 - .L_8)
	.align		4
.L_8:
        /*0034*/ 	.word	index@(_Z17reductionSumArrayPfm)
        /*0038*/ 	.word	0x00000000


	//----- nvinfo : EIATTR_MIN_STACK_SIZE
	.align		4
.L_9:
        /*003c*/ 	.byte	0x04, 0x12
        /*003e*/ 	.short	(.L_11 - .L_10)
	.align		4
.L_10:
        /*0040*/ 	.word	index@(_Z17reductionSumArrayPfm)
        /*0044*/ 	.word	0x00000000


	//----- nvinfo : EIATTR_MIN_STACK_SIZE
	.align		4
.L_11:
        /*0048*/ 	.byte	0x04, 0x12
        /*004a*/ 	.short	(.L_13 - .L_12)
	.align		4
.L_12:
        /*004c*/ 	.word	index@(_Z18precomputePiKernellfmiPf)
        /*0050*/ 	.word	0x00000000
.L_13:


//--------------------- .nv.compat                --------------------------
	.section	.nv.compat,"",@"SHT_CUDA_COMPAT_INFO"
	.align	4
        /*0000*/ 	.byte	0x02, 0x09, 0x00, 0x00, 0x02, 0x02, 0x01, 0x00, 0x02, 0x05, 0x05, 0x00, 0x03, 0x07, 0x01, 0x01
        /*0010*/ 	.byte	0x02, 0x03, 0x00, 0x00, 0x02, 0x06, 0x01, 0x00, 0x04, 0x0b, 0x08, 0x00, 0x01, 0x00, 0x00, 0x00
        /*0020*/ 	.byte	0x00, 0x00, 0x00, 0x00


//--------------------- .nv.info._Z17reductionSumArrayPfm --------------------------
	.section	.nv.info._Z17reductionSumArrayPfm,"",@"SHT_CUDA_INFO"
	.sectionflags	@""
	.align	4


	//----- nvinfo : EIATTR_CUDA_API_VERSION
	.align		4
        /*0000*/ 	.byte	0x04, 0x37
        /*0002*/ 	.short	(.L_15 - .L_14)
.L_14:
        /*0004*/ 	.word	0x00000082


	//----- nvinfo : EIATTR_KPARAM_INFO
	.align		4
.L_15:
        /*0008*/ 	.byte	0x04, 0x17
        /*000a*/ 	.short	(.L_17 - .L_16)
.L_16:
        /*000c*/ 	.word	0x00000000
        /*0010*/ 	.short	0x0001
        /*0012*/ 	.short	0x0008
        /*0014*/ 	.byte	0x00, 0xf0, 0x21, 0x00


	//----- nvinfo : EIATTR_KPARAM_INFO
	.align		4
.L_17:
        /*0018*/ 	.byte	0x04, 0x17
        /*001a*/ 	.short	(.L_19 - .L_18)
.L_18:
        /*001c*/ 	.word	0x00000000
        /*0020*/ 	.short	0x0000
        /*0022*/ 	.short	0x0000
        /*0024*/ 	.byte	0x00, 0xf5, 0x21, 0x00


	//----- nvinfo : EIATTR_SPARSE_MMA_MASK
	.align		4
.L_19:
        /*0028*/ 	.byte	0x03, 0x50
        /*002a*/ 	.short	0x0000


	//----- nvinfo : EIATTR_MAXREG_COUNT
	.align		4
        /*002c*/ 	.byte	0x03, 0x1b
        /*002e*/ 	.short	0x00ff


	//----- nvinfo : EIATTR_NUM_BARRIERS
	.align		4
        /*0030*/ 	.byte	0x02, 0x4c
        /*0032*/ 	.byte	0x01
	.zero		1


	//----- nvinfo : EIATTR_MERCURY_ISA_VERSION
	.align		4
        /*0034*/ 	.byte	0x03, 0x5f
        /*0036*/ 	.short	0x0101


	//----- nvinfo : EIATTR_VRC_CTA_INIT_COUNT
	.align		4
        /*0038*/ 	.byte	0x02, 0x4a
	.zero		1
	.zero		1


	//----- nvinfo : EIATTR_EXIT_INSTR_OFFSETS
	.align		4
        /*003c*/ 	.byte	0x04, 0x1c
        /*003e*/ 	.short	(.L_21 - .L_20)


	//   ....[0]....
.L_20:
        /*0040*/ 	.word	0x00000290


	//   ....[1]....
        /*0044*/ 	.word	0x00000370


	//   ....[2]....
        /*0048*/ 	.word	0x000003f0


	//----- nvinfo : EIATTR_CBANK_PARAM_SIZE
	.align		4
.L_21:
        /*004c*/ 	.byte	0x03, 0x19
        /*004e*/ 	.short	0x0010


	//----- nvinfo : EIATTR_PARAM_CBANK
	.align		4
        /*0050*/ 	.byte	0x04, 0x0a
        /*0052*/ 	.short	(.L_23 - .L_22)
	.align		4
.L_22:
        /*0054*/ 	.word	index@(.nv.constant0._Z17reductionSumArrayPfm)
        /*0058*/ 	.short	0x0380
        /*005a*/ 	.short	0x0010


	//----- nvinfo : EIATTR_SW_WAR
	.align		4
.L_23:
        /*005c*/ 	.byte	0x04, 0x36
        /*005e*/ 	.short	(.L_25 - .L_24)
.L_24:
        /*0060*/ 	.word	0x00000008
.L_25:


//--------------------- .nv.info._Z18precomputePiKernellfmiPf --------------------------
	.section	.nv.info._Z18precomputePiKernellfmiPf,"",@"SHT_CUDA_INFO"
	.sectionflags	@""
	.align	4


	//----- nvinfo : EIATTR_CUDA_API_VERSION
	.align		4
        /*0000*/ 	.byte	0x04, 0x37
        /*0002*/ 	.short	(.L_27 - .L_26)
.L_26:
        /*0004*/ 	.word	0x00000082


	//----- nvinfo : EIATTR_KPARAM_INFO
	.align		4
.L_27:
        /*0008*/ 	.byte	0x04, 0x17
        /*000a*/ 	.short	(.L_29 - .L_28)
.L_28:
        /*000c*/ 	.word	0x00000000
        /*0010*/ 	.short	0x0004
        /*0012*/ 	.short	0x0020
        /*0014*/ 	.byte	0x00, 0xf5, 0x21, 0x00


	//----- nvinfo : EIATTR_KPARAM_INFO
	.align		4
.L_29:
        /*0018*/ 	.byte	0x04, 0x17
        /*001a*/ 	.short	(.L_31 - .L_30)
.L_30:
        /*001c*/ 	.word	0x00000000
        /*0020*/ 	.short	0x0003
        /*0022*/ 	.short	0x0018
        /*0024*/ 	.byte	0x00, 0xf0, 0x11, 0x00


	//----- nvinfo : EIATTR_KPARAM_INFO
	.align		4
.L_31:
        /*0028*/ 	.byte	0x04, 0x17
        /*002a*/ 	.short	(.L_33 - .L_32)
.L_32:
        /*002c*/ 	.word	0x00000000
        /*0030*/ 	.short	0x0002
        /*0032*/ 	.short	0x0010
        /*0034*/ 	.byte	0x00, 0xf0, 0x21, 0x00


	//----- nvinfo : EIATTR_KPARAM_INFO
	.align		4
.L_33:
        /*0038*/ 	.byte	0x04, 0x17
        /*003a*/ 	.short	(.L_35 - .L_34)
.L_34:
        /*003c*/ 	.word	0x00000000
        /*0040*/ 	.short	0x0001
        /*0042*/ 	.short	0x0008
        /*0044*/ 	.byte	0x00, 0xf0, 0x11, 0x00


	//----- nvinfo : EIATTR_KPARAM_INFO
	.align		4
.L_35:
        /*0048*/ 	.byte	0x04, 0x17
        /*004a*/ 	.short	(.L_37 - .L_36)
.L_36:
        /*004c*/ 	.word	0x00000000
        /*0050*/ 	.short	0x0000
        /*0052*/ 	.short	0x0000
        /*0054*/ 	.byte	0x00, 0xf0, 0x21, 0x00


	//----- nvinfo : EIATTR_SPARSE_MMA_MASK
	.align		4
.L_37:
        /*0058*/ 	.byte	0x03, 0x50
        /*005a*/ 	.short	0x0000


	//----- nvinfo : EIATTR_MAXREG_COUNT
	.align		4
        /*005c*/ 	.byte	0x03, 0x1b
        /*005e*/ 	.short	0x00ff


	//----- nvinfo : EIATTR_NUM_BARRIERS
	.align		4
        /*0060*/ 	.byte	0x02, 0x4c
        /*0062*/ 	.byte	0x01
	.zero		1


	//----- nvinfo : EIATTR_MERCURY_ISA_VERSION
	.align		4
        /*0064*/ 	.byte	0x03, 0x5f
        /*0066*/ 	.short	0x0101


	//----- nvinfo : EIATTR_VRC_CTA_INIT_COUNT
	.align		4
        /*0068*/ 	.byte	0x02, 0x4a
	.zero		1
	.zero		1


	//----- nvinfo : EIATTR_EXIT_INSTR_OFFSETS
	.align		4
        /*006c*/ 	.byte	0x04, 0x1c
        /*006e*/ 	.short	(.L_39 - .L_38)


	//   ....[0]....
.L_38:
        /*0070*/ 	.word	0x00001020


	//   ....[1]....
        /*0074*/ 	.word	0x00001120


	//   ....[2]....
        /*0078*/ 	.word	0x000011a0


	//----- nvinfo : EIATTR_CRS_STACK_SIZE
	.align		4
.L_39:
        /*007c*/ 	.byte	0x04, 0x1e
        /*007e*/ 	.short	(.L_41 - .L_40)
.L_40:
        /*0080*/ 	.word	0x00000000


	//----- nvinfo : EIATTR_CBANK_PARAM_SIZE
	.align		4
.L_41:
        /*0084*/ 	.byte	0x03, 0x19
        /*0086*/ 	.short	0x0028


	//----- nvinfo : EIATTR_PARAM_CBANK
	.align		4
        /*0088*/ 	.byte	0x04, 0x0a
        /*008a*/ 	.short	(.L_43 - .L_42)
	.align		4
.L_42:
        /*008c*/ 	.word	index@(.nv.constant0._Z18precomputePiKernellfmiPf)
        /*0090*/ 	.short	0x0380
        /*0092*/ 	.short	0x0028


	//----- nvinfo : EIATTR_SW_WAR
	.align		4
.L_43:
        /*0094*/ 	.byte	0x04, 0x36
        /*0096*/ 	.short	(.L_45 - .L_44)
.L_44:
        /*0098*/ 	.word	0x00000008
.L_45:


//--------------------- .nv.callgraph             --------------------------
	.section	.nv.callgraph,"",@"SHT_CUDA_CALLGRAPH"
	.align	4
	.sectionentsize	8
	.align		4
        /*0000*/ 	.word	0x00000000
	.align		4
        /*0004*/ 	.word	0xffffffff
	.align		4
        /*0008*/ 	.word	0x00000000
	.align		4
        /*000c*/ 	.word	0xfffffffe
	.align		4
        /*0010*/ 	.word	0x00000000
	.align		4
        /*0014*/ 	.word	0xfffffffd
	.align		4
        /*0018*/ 	.word	0x00000000
	.align		4
        /*001c*/ 	.word	0xfffffffc


//--------------------- .text._Z17reductionSumArrayPfm --------------------------
	.section	.text._Z17reductionSumArrayPfm,"ax",@progbits
	.align	128
        .global         _Z17reductionSumArrayPfm
        .type           _Z17reductionSumArrayPfm,@function
        .size           _Z17reductionSumArrayPfm,(.L_x_40 - _Z17reductionSumArrayPfm)
        .other          _Z17reductionSumArrayPfm,@"STO_CUDA_ENTRY STV_DEFAULT"
_Z17reductionSumArrayPfm:
.text._Z17reductionSumArrayPfm:
[----:B------:R-:W-:Y:S01]  /*0000*/  LDC R1, c[0x0][0x37c] ;  /* 0x0000df00ff017b82 */ /* 0x000fe20000000800 */
[----:B------:R-:W0:Y:S07]  /*0010*/  S2R R9, SR_TID.X ;  /* 0x0000000000097919 */ /* 0x000e2e0000002100 */
[----:B------:R-:W1:Y:S01]  /*0020*/  LDC.64 R4, c[0x0][0x388] ;  /* 0x0000e200ff047b82 */ /* 0x000e620000000a00 */
[----:B------:R-:W0:Y:S01]  /*0030*/  LDCU UR4, c[0x0][0x360] ;  /* 0x00006c00ff0477ac */ /* 0x000e220008000800 */
[----:B------:R-:W0:Y:S01]  /*0040*/  S2R R0, SR_CTAID.X ;  /* 0x0000000000007919 */ /* 0x000e220000002500 */
[----:B------:R-:W2:Y:S01]  /*0050*/  LDCU.64 UR8, c[0x0][0x358] ;  /* 0x00006b00ff0877ac */ /* 0x000ea20008000a00 */
[----:B0-----:R-:W-:-:S05]  /*0060*/  IMAD R3, R0, UR4, R9 ;  /* 0x0000000400037c24 */ /* 0x001fca000f8e0209 */
[----:B-1----:R-:W-:-:S04]  /*0070*/  ISETP.GE.U32.AND P0, PT, R3, R4, PT ;  /* 0x000000040300720c */ /* 0x002fc80003f06070 */
[----:B------:R-:W-:-:S13]  /*0080*/  ISETP.GE.U32.AND.EX P0, PT, RZ, R5, PT, P0 ;  /* 0x00000005ff00720c */ /* 0x000fda0003f06100 */
[----:B------:R-:W0:Y:S02]  /*0090*/  @!P0 LDC.64 R6, c[0x0][0x380] ;  /* 0x0000e000ff068b82 */ /* 0x000e240000000a00 */
[----:B0-----:R-:W-:-:S04]  /*00a0*/  @!P0 LEA R2, P1, R3, R6, 0x2 ;  /* 0x0000000603028211 */ /* 0x001fc800078210ff */
[----:B------:R-:W-:-:S06]  /*00b0*/  @!P0 LEA.HI.X R3, R3, R7, RZ, 0x2, P1 ;  /* 0x0000000703038211 */ /* 0x000fcc00008f14ff */
[----:B--2---:R-:W2:Y:S01]  /*00c0*/  @!P0 LDG.E R3, desc[UR8][R2.64] ;  /* 0x0000000802038981 */ /* 0x004ea2000c1e1900 */
[----:B------:R-:W0:Y:S01]  /*00d0*/  S2UR UR5, SR_CgaCtaId ;  /* 0x00000000000579c3 */ /* 0x000e220000008800 */
[----:B------:R-:W-:Y:S01]  /*00e0*/  LOP3.LUT R5, R4, 0xfffffffe, RZ, 0xc0, !PT ;  /* 0xfffffffe04057812 */ /* 0x000fe200078ec0ff */
[----:B------:R-:W-:Y:S01]  /*00f0*/  UMOV UR4, 0x400 ;  /* 0x0000040000047882 */ /* 0x000fe20000000000 */
[----:B------:R-:W-:Y:S02]  /*0100*/  ISETP.NE.AND P1, PT, R9, RZ, PT ;  /* 0x000000ff0900720c */ /* 0x000fe40003f25270 */
[----:B------:R-:W-:Y:S01]  /*0110*/  ISETP.GE.AND P2, PT, R5, 0x4, PT ;  /* 0x000000040500780c */ /* 0x000fe20003f46270 */
[----:B0-----:R-:W-:-:S06]  /*0120*/  ULEA UR4, UR5, UR4, 0x18 ;  /* 0x0000000405047291 */ /* 0x001fcc000f8ec0ff */
[----:B------:R-:W-:-:S05]  /*0130*/  LEA R4, R9, UR4, 0x2 ;  /* 0x0000000409047c11 */ /* 0x000fca000f8e10ff */
[----:B--2---:R0:W-:Y:S01]  /*0140*/  @!P0 STS [R4], R3 ;  /* 0x0000000304008388 */ /* 0x0041e20000000800 */
[----:B------:R-:W-:Y:S06]  /*0150*/  BAR.SYNC.DEFER_BLOCKING 0x0 ;  /* 0x0000000000007b1d */ /* 0x000fec0000010000 */
[----:B------:R-:W-:Y:S05]  /*0160*/  @!P2 BRA `(.L_x_0) ;  /* 0x000000000048a947 */ /* 0x000fea0003800000 */
[----:B------:R-:W-:Y:S02]  /*0170*/  IMAD.MOV.U32 R8, RZ, RZ, RZ ;  /* 0x000000ffff087224 */ /* 0x000fe400078e00ff */
[----:B------:R-:W-:Y:S02]  /*0180*/  IMAD.MOV.U32 R2, RZ, RZ, 0x1 ;  /* 0x00000001ff027424 */ /* 0x000fe400078e00ff */
[----:B------:R-:W-:-:S07]  /*0190*/  IMAD.MOV.U32 R11, RZ, RZ, -0x1 ;  /* 0xffffffffff0b7424 */ /* 0x000fce00078e00ff */
.L_x_1:
[----:B------:R-:W-:Y:S01]  /*01a0*/  SHF.L.U32 R2, R11, R2, RZ ;  /* 0x000000020b027219 */ /* 0x000fe200000006ff */
[----:B------:R-:W-:Y:S03]  /*01b0*/  BAR.SYNC.DEFER_BLOCKING 0x0 ;  /* 0x0000000000007b1d */ /* 0x000fe60000010000 */
[----:B------:R-:W-:-:S13]  /*01c0*/  LOP3.LUT P0, RZ, R9, R2, RZ, 0x30, !PT ;  /* 0x0000000209ff7212 */ /* 0x000fda00078030ff */
[----:B0-----:R-:W-:-:S05]  /*01d0*/  @!P0 IMAD.MOV.U32 R3, RZ, RZ, 0x4 ;  /* 0x00000004ff038424 */ /* 0x001fca00078e00ff */
[----:B------:R-:W-:Y:S01]  /*01e0*/  @!P0 SHF.L.U32 R3, R3, R8, RZ ;  /* 0x0000000803038219 */ /* 0x000fe200000006ff */
[----:B------:R-:W-:Y:S01]  /*01f0*/  VIADD R8, R8, 0x1 ;  /* 0x0000000108087836 */ /* 0x000fe20000000000 */
[----:B------:R-:W-:Y:S03]  /*0200*/  @!P0 LDS R2, [R4] ;  /* 0x0000000004028984 */ /* 0x000fe60000000800 */
[----:B------:R-:W-:-:S06]  /*0210*/  @!P0 IMAD.IADD R3, R4, 0x1, R3 ;  /* 0x0000000104038824 */ /* 0x000fcc00078e0203 */
[----:B------:R-:W0:Y:S02]  /*0220*/  @!P0 LDS R3, [R3] ;  /* 0x0000000003038984 */ /* 0x000e240000000800 */
[----:B0-----:R-:W-:Y:S01]  /*0230*/  @!P0 FADD R7, R2, R3 ;  /* 0x0000000302078221 */ /* 0x001fe20000000000 */
[----:B------:R-:W-:-:S04]  /*0240*/  VIADD R2, R8, 0x1 ;  /* 0x0000000108027836 */ /* 0x000fc80000000000 */
[----:B------:R1:W-:Y:S01]  /*0250*/  @!P0 STS [R4], R7 ;  /* 0x0000000704008388 */ /* 0x0003e20000000800 */
[----:B------:R-:W-:-:S04]  /*0260*/  SHF.R.U32.HI R6, RZ, R2, R5 ;  /* 0x00000002ff067219 */ /* 0x000fc80000011605 */
[----:B------:R-:W-:-:S13]  /*0270*/  ISETP.GT.AND P0, PT, R6, 0x1, PT ;  /* 0x000000010600780c */ /* 0x000fda0003f04270 */
[----:B-1----:R-:W-:Y:S05]  /*0280*/  @P0 BRA `(.L_x_1) ;  /* 0xfffffffc00c40947 */ /* 0x002fea000383ffff */
.L_x_0:
[----:B------:R-:W-:Y:S05]  /*0290*/  @P1 EXIT ;  /* 0x000000000000194d */ /* 0x000fea0003800000 */
[----:B------:R-:W1:Y:S02]  /*02a0*/  LDCU UR4, c[0x0][0x388] ;  /* 0x00007100ff0477ac */ /* 0x000e640008000800 */
[----:B-1----:R-:W-:-:S09]  /*02b0*/  ULOP3.LUT UP0, URZ, UR4, 0x1, URZ, 0xc0, !UPT ;  /* 0x0000000104ff7892 */ /* 0x002fd2000f80c0ff */
[----:B------:R-:W-:Y:S05]  /*02c0*/  BRA.U !UP0, `(.L_x_2) ;  /* 0x00000001082c7547 */ /* 0x000fea000b800000 */
[----:B------:R-:W1:Y:S01]  /*02d0*/  S2UR UR6, SR_CgaCtaId ;  /* 0x00000000000679c3 */ /* 0x000e620000008800 */
[----:B------:R-:W-:-:S07]  /*02e0*/  UMOV UR5, 0x400 ;  /* 0x0000040000057882 */ /* 0x000fce0000000000 */
[----:B0-----:R-:W0:Y:S01]  /*02f0*/  LDC.64 R2, c[0x0][0x380] ;  /* 0x0000e000ff027b82 */ /* 0x001e220000000a00 */
[----:B-1----:R-:W-:-:S04]  /*0300*/  ULEA UR5, UR6, UR5, 0x18 ;  /* 0x0000000506057291 */ /* 0x002fc8000f8ec0ff */
[----:B------:R-:W-:Y:S01]  /*0310*/  ULEA UR4, UR4, UR5, 0x2 ;  /* 0x0000000504047291 */ /* 0x000fe2000f8e10ff */
[----:B0-----:R-:W-:-:S04]  /*0320*/  IMAD.WIDE.U32 R2, R0, 0x4, R2 ;  /* 0x0000000400027825 */ /* 0x001fc800078e0002 */
[----:B------:R-:W-:Y:S04]  /*0330*/  LDS R4, [UR5] ;  /* 0x00000005ff047984 */ /* 0x000fe80008000800 */
[----:B------:R-:W0:Y:S02]  /*0340*/  LDS R5, [UR4+-0x4] ;  /* 0xfffffc04ff057984 */ /* 0x000e240008000800 */
[----:B0-----:R-:W-:-:S05]  /*0350*/  FADD R5, R4, R5 ;  /* 0x0000000504057221 */ /* 0x001fca0000000000 */
[----:B------:R-:W-:Y:S01]  /*0360*/  STG.E desc[UR8][R2.64], R5 ;  /* 0x0000000502007986 */ /* 0x000fe2000c101908 */
[----:B------:R-:W-:Y:S05]  /*0370*/  EXIT ;  /* 0x000000000000794d */ /* 0x000fea0003800000 */
.L_x_2:
[----:B------:R-:W1:Y:S01]  /*0380*/  S2UR UR5, SR_CgaCtaId ;  /* 0x00000000000579c3 */ /* 0x000e620000008800 */
[----:B------:R-:W-:-:S07]  /*0390*/  UMOV UR4, 0x400 ;  /* 0x0000040000047882 */ /* 0x000fce0000000000 */
[----:B0-----:R-:W0:Y:S01]  /*03a0*/  LDC.64 R2, c[0x0][0x380] ;  /* 0x0000e000ff027b82 */ /* 0x001e220000000a00 */
[----:B-1----:R-:W-:Y:S01]  /*03b0*/  ULEA UR4, UR5, UR4, 0x18 ;  /* 0x0000000405047291 */ /* 0x002fe2000f8ec0ff */
[----:B0-----:R-:W-:-:S08]  /*03c0*/  IMAD.WIDE.U32 R2, R0, 0x4, R2 ;  /* 0x0000000400027825 */ /* 0x001fd000078e0002 */
[----:B------:R-:W0:Y:S04]  /*03d0*/  LDS R5, [UR4] ;  /* 0x00000004ff057984 */ /* 0x000e280008000800 */
[----:B0-----:R-:W-:Y:S01]  /*03e0*/  STG.E desc[UR8][R2.64], R5 ;  /* 0x0000000502007986 */ /* 0x001fe2000c101908 */
[----:B------:R-:W-:Y:S05]  /*03f0*/  EXIT ;  /* 0x000000000000794d */ /* 0x000fea0003800000 */
.L_x_3:
[----:B------:R-:W-:-:S00]  /*0400*/  BRA `(.L_x_3) ;  /* 0xfffffffc00fc7947 */ /* 0x000fc0000383ffff */
[----:B------:R-:W-:-:S00]  /*0410*/  NOP ;  /* 0x0000000000007918 */ /* 0x000fc00000000000 */
        /* <DEDUP_REMOVED lines=14> */
.L_x_40:


//--------------------- .text._Z18precomputePiKernellfmiPf --------------------------
	.section	.text._Z18precomputePiKernellfmiPf,"ax",@progbits
	.align	128
        .global         _Z18precomputePiKernellfmiPf
        .type           _Z18precomputePiKernellfmiPf,@function
        .size           _Z18precomputePiKernellfmiPf,(.L_x_39 - _Z18precomputePiKernellfmiPf)
        .other          _Z18precomputePiKernellfmiPf,@"STO_CUDA_ENTRY STV_DEFAULT"
_Z18precomputePiKernellfmiPf:
.text._Z18precomputePiKernellfmiPf:
[----:B------:R-:W-:Y:S01]  /*0000*/  LDC R1, c[0x0][0x37c] ;  /* 0x0000df00ff017b82 */ /* 0x000fe20000000800 */
[----:B------:R-:W0:Y:S01]  /*0010*/  S2R R2, SR_TID.X ;  /* 0x0000000000027919 */ /* 0x000e220000002100 */
[----:B------:R-:W0:Y:S01]  /*0020*/  LDCU UR4, c[0x0][0x360] ;  /* 0x00006c00ff0477ac */ /* 0x000e220008000800 */
[----:B------:R-:W-:Y:S01]  /*0030*/  BSSY.RECONVERGENT B0, `(.L_x_4) ;  /* 0x00000e2000007945 */ /* 0x000fe20003800200 */
[----:B------:R-:W0:Y:S01]  /*0040*/  S2R R3, SR_CTAID.X ;  /* 0x0000000000037919 */ /* 0x000e220000002500 */
[----:B------:R-:W1:Y:S01]  /*0050*/  LDCU.64 UR6, c[0x0][0x390] ;  /* 0x00007200ff0677ac */ /* 0x000e620008000a00 */
[----:B------:R-:W2:Y:S01]  /*0060*/  LDCU.64 UR8, c[0x0][0x380] ;  /* 0x00007000ff0877ac */ /* 0x000ea20008000a00 */
[----:B------:R-:W3:Y:S01]  /*0070*/  LDCU.64 UR12, c[0x0][0x380] ;  /* 0x00007000ff0c77ac */ /* 0x000ee20008000a00 */
[----:B0-----:R-:W-:-:S04]  /*0080*/  IMAD R27, R3, UR4, R2 ;  /* 0x00000004031b7c24 */ /* 0x001fc8000f8e0202 */
[----:B-1----:R-:W-:-:S04]  /*0090*/  IMAD.WIDE.U32 R4, R27, UR6, RZ ;  /* 0x000000061b047c25 */ /* 0x002fc8000f8e00ff */
[----:B------:R-:W-:Y:S01]  /*00a0*/  IMAD R9, R27, UR7, R5 ;  /* 0x000000071b097c24 */ /* 0x000fe2000f8e0205 */
[----:B------:R-:W-:-:S04]  /*00b0*/  IADD3 R7, P1, PT, R4, UR6, RZ ;  /* 0x0000000604077c10 */ /* 0x000fc8000ff3e0ff */
[----:B------:R-:W-:Y:S02]  /*00c0*/  ISETP.GE.U32.AND P0, PT, R4, R7, PT ;  /* 0x000000070400720c */ /* 0x000fe40003f06070 */
[----:B------:R-:W-:-:S04]  /*00d0*/  IADD3.X R0, PT, PT, R9, UR7, RZ, P1, !PT ;  /* 0x0000000709007c10 */ /* 0x000fc80008ffe4ff */
[----:B------:R-:W-:Y:S01]  /*00e0*/  ISETP.GE.U32.AND.EX P0, PT, R9, R0, PT, P0 ;  /* 0x000000000900720c */ /* 0x000fe20003f06100 */
[----:B------:R-:W-:-:S12]  /*00f0*/  IMAD.MOV.U32 R0, RZ, RZ, RZ ;  /* 0x000000ffff007224 */ /* 0x000fd800078e00ff */
[----:B--23--:R-:W-:Y:S05]  /*0100*/  @P0 BRA `(.L_x_5) ;  /* 0x0000000c00500947 */ /* 0x00cfea0003800000 */
[----:B------:R-:W0:Y:S01]  /*0110*/  LDCU UR5, c[0x0][0x388] ;  /* 0x00007100ff0577ac */ /* 0x000e220008000800 */
[----:B------:R-:W-:Y:S02]  /*0120*/  IMAD.MOV.U32 R5, RZ, RZ, R9 ;  /* 0x000000ffff057224 */ /* 0x000fe400078e0009 */
[----:B------:R-:W-:Y:S01]  /*0130*/  IMAD.MOV.U32 R0, RZ, RZ, RZ ;  /* 0x000000ffff007224 */ /* 0x000fe200078e00ff */
[----:B------:R-:W-:Y:S01]  /*0140*/  ULOP3.LUT UR4, UR6, 0x3, URZ, 0xc0, !UPT ;  /* 0x0000000306047892 */ /* 0x000fe2000f8ec0ff */
[----:B------:R-:W-:Y:S02]  /*0150*/  IMAD.MOV.U32 R6, RZ, RZ, RZ ;  /* 0x000000ffff067224 */ /* 0x000fe400078e00ff */
[----:B------:R-:W-:Y:S01]  /*0160*/  IMAD.MOV.U32 R7, RZ, RZ, 0x40100000 ;  /* 0x40100000ff077424 */ /* 0x000fe200078e00ff */
[----:B------:R-:W-:-:S04]  /*0170*/  UISETP.NE.U32.AND UP0, UPT, UR4, URZ, UPT ;  /* 0x000000ff0400728c */ /* 0x000fc8000bf05070 */
[----:B------:R-:W-:Y:S01]  /*0180*/  UISETP.NE.AND.EX UP0, UPT, URZ, URZ, UPT, UP0 ;  /* 0x000000ffff00728c */ /* 0x000fe2000bf05300 */
[----:B0-----:R-:W0:Y:S08]  /*0190*/  F2F.F64.F32 R12, UR5 ;  /* 0x00000005000c7d10 */ /* 0x001e300008201800 */
[----:B------:R-:W-:Y:S05]  /*01a0*/  BRA.U !UP0, `(.L_x_6) ;  /* 0x0000000108b07547 */ /* 0x000fea000b800000 */
[----:B------:R-:W-:Y:S02]  /*01b0*/  IMAD.U32 R8, RZ, RZ, UR4 ;  /* 0x00000004ff087e24 */ /* 0x000fe4000f8e00ff */
[----:B------:R-:W-:Y:S02]  /*01c0*/  IMAD.MOV.U32 R26, RZ, RZ, RZ ;  /* 0x000000ffff1a7224 */ /* 0x000fe400078e00ff */
[----:B------:R-:W-:-:S07]  /*01d0*/  IMAD.MOV.U32 R0, RZ, RZ, RZ ;  /* 0x000000ffff007224 */ /* 0x000fce00078e00ff */
.L_x_11:
[----:B------:R-:W-:Y:S01]  /*01e0*/  ISETP.GT.U32.AND P1, PT, R4, UR8, PT ;  /* 0x0000000804007c0c */ /* 0x000fe2000bf24070 */
[----:B------:R-:W-:Y:S01]  /*01f0*/  BSSY.RECONVERGENT B1, `(.L_x_7) ;  /* 0x0000024000017945 */ /* 0x000fe20003800200 */
[----:B------:R-:W-:Y:S02]  /*0200*/  IADD3 R8, P0, PT, R8, -0x1, RZ ;  /* 0xffffffff08087810 */ /* 0x000fe40007f1e0ff */
[----:B------:R-:W-:Y:S02]  /*0210*/  ISETP.GT.AND.EX P1, PT, R5, UR9, PT, P1 ;  /* 0x0000000905007c0c */ /* 0x000fe4000bf24310 */
[----:B------:R-:W-:Y:S02]  /*0220*/  IADD3.X R26, PT, PT, R26, -0x1, RZ, P0, !PT ;  /* 0xffffffff1a1a7810 */ /* 0x000fe400007fe4ff */
[----:B------:R-:W-:-:S04]  /*0230*/  ISETP.NE.U32.AND P0, PT, R8, RZ, PT ;  /* 0x000000ff0800720c */ /* 0x000fc80003f05070 */
[----:B------:R-:W-:-:S05]  /*0240*/  ISETP.NE.AND.EX P0, PT, R26, RZ, PT, P0 ;  /* 0x000000ff1a00720c */ /* 0x000fca0003f05300 */
[----:B-12---:R-:W-:Y:S08]  /*0250*/  @P1 BRA `(.L_x_8) ;  /* 0x0000000000741947 */ /* 0x006ff00003800000 */
[----:B------:R-:W1:Y:S01]  /*0260*/  I2F.F64.S64 R10, R4 ;  /* 0x00000004000a7312 */ /* 0x000e620000301c00 */
[----:B------:R-:W-:Y:S01]  /*0270*/  IMAD.MOV.U32 R14, RZ, RZ, 0x1 ;  /* 0x00000001ff0e7424 */ /* 0x000fe200078e00ff */
[----:B------:R-:W-:Y:S01]  /*0280*/  BSSY.RECONVERGENT B2, `(.L_x_9) ;  /* 0x0000018000027945 */ /* 0x000fe20003800200 */
[----:B-1----:R-:W-:-:S08]  /*0290*/  DADD R10, R10, -0.5 ;  /* 0xbfe000000a0a7429 */ /* 0x002fd00000000000 */
[----:B0-----:R-:W-:-:S10]  /*02a0*/  DMUL R10, R12, R10 ;  /* 0x0000000a0c0a7228 */ /* 0x001fd40000000000 */
[----:B------:R-:W0:Y:S02]  /*02b0*/  F2F.F32.F64 R10, R10 ;  /* 0x0000000a000a7310 */ /* 0x000e240000301000 */
[----:B0-----:R-:W-:-:S06]  /*02c0*/  FMUL R9, R10, R10 ;  /* 0x0000000a0a097220 */ /* 0x001fcc0000400000 */
[----:B------:R-:W0:Y:S02]  /*02d0*/  F2F.F64.F32 R16, R9 ;  /* 0x0000000900107310 */ /* 0x000e240000201800 */
[----:B0-----:R-:W-:-:S06]  /*02e0*/  DADD R16, R16, 1 ;  /* 0x3ff0000010107429 */ /* 0x001fcc0000000000 */
[----:B------:R-:W0:Y:S02]  /*02f0*/  MUFU.RCP64H R15, R17 ;  /* 0x00000011000f7308 */ /* 0x000e240000001800 */
[----:B0-----:R-:W-:-:S08]  /*0300*/  DFMA R18, -R16, R14, 1 ;  /* 0x3ff000001012742b */ /* 0x001fd0000000010e */
[----:B------:R-:W-:-:S08]  /*0310*/  DFMA R18, R18, R18, R18 ;  /* 0x000000121212722b */ /* 0x000fd00000000012 */
[----:B------:R-:W-:-:S08]  /*0320*/  DFMA R18, R14, R18, R14 ;  /* 0x000000120e12722b */ /* 0x000fd0000000000e */
[----:B------:R-:W-:-:S08]  /*0330*/  DFMA R14, -R16, R18, 1 ;  /* 0x3ff00000100e742b */ /* 0x000fd00000000112 */
[----:B------:R-:W-:-:S08]  /*0340*/  DFMA R14, R18, R14, R18 ;  /* 0x0000000e120e722b */ /* 0x000fd00000000012 */
[----:B------:R-:W-:-:S08]  /*0350*/  DMUL R10, R14, 4 ;  /* 0x401000000e0a7828 */ /* 0x000fd00000000000 */
[----:B------:R-:W-:-:S08]  /*0360*/  DFMA R18, -R16, R10, 4 ;  /* 0x401000001012742b */ /* 0x000fd0000000010a */
[----:B------:R-:W-:Y:S01]  /*0370*/  DFMA R14, R14, R18, R10 ;  /* 0x000000120e0e722b */ /* 0x000fe2000000000a */
[----:B------:R0:W1:Y:S09]  /*0380*/  F2F.F64.F32 R10, R0 ;  /* 0x00000000000a7310 */ /* 0x0000720000201800 */
[----:B------:R-:W-:-:S05]  /*0390*/  FFMA R9, RZ, R17, R15 ;  /* 0x00000011ff097223 */ /* 0x000fca000000000f */
[----:B------:R-:W-:-:S13]  /*03a0*/  FSETP.GT.AND P1, PT, |R9|, 1.469367938527859385e-39, PT ;  /* 0x001000000900780b */ /* 0x000fda0003f24200 */
[----:B01----:R-:W-:Y:S05]  /*03b0*/  @P1 BRA `(.L_x_10) ;  /* 0x0000000000101947 */ /* 0x003fea0003800000 */
[----:B------:R-:W-:-:S07]  /*03c0*/  MOV R0, 0x3e0 ;  /* 0x000003e000007802 */ /* 0x000fce0000000f00 */
[----:B------:R-:W-:Y:S05]  /*03d0*/  CALL.REL.NOINC `($__internal_0_$__cuda_sm20_div_rn_f64_full) ;  /* 0x0000000c00747944 */ /* 0x000fea0003c00000 */
[----:B------:R-:W-:Y:S02]  /*03e0*/  IMAD.MOV.U32 R14, RZ, RZ, R20 ;  /* 0x000000ffff0e7224 */ /* 0x000fe400078e0014 */
[----:B------:R-:W-:-:S07]  /*03f0*/  IMAD.MOV.U32 R15, RZ, RZ, R21 ;  /* 0x000000ffff0f7224 */ /* 0x000fce00078e0015 */
.L_x_10:
[----:B------:R-:W-:Y:S05]  /*0400*/  BSYNC.RECONVERGENT B2 ;  /* 0x0000000000027941 */ /* 0x000fea0003800200 */
.L_x_9:
[----:B------:R-:W-:-:S06]  /*0410*/  DADD R10, R10, R14 ;  /* 0x000000000a0a7229 */ /* 0x000fcc000000000e */
[----:B------:R1:W2:Y:S05]  /*0420*/  F2F.F32.F64 R0, R10 ;  /* 0x0000000a00007310 */ /* 0x0002aa0000301000 */
.L_x_8:
[----:B------:R-:W-:Y:S05]  /*0430*/  BSYNC.RECONVERGENT B1 ;  /* 0x0000000000017941 */ /* 0x000fea0003800200 */
.L_x_7:
[----:B------:R-:W-:-:S05]  /*0440*/  IADD3 R4, P1, PT, R4, 0x1, RZ ;  /* 0x0000000104047810 */ /* 0x000fca0007f3e0ff */
[----:B------:R-:W-:Y:S01]  /*0450*/  IMAD.X R5, RZ, RZ, R5, P1 ;  /* 0x000000ffff057224 */ /* 0x000fe200008e0605 */
[----:B------:R-:W-:Y:S07]  /*0460*/  @P0 BRA `(.L_x_11) ;  /* 0xfffffffc005c0947 */ /* 0x000fee000383ffff */
.L_x_6:
[----:B------:R-:W3:Y:S02]  /*0470*/  LDCU.64 UR10, c[0x0][0x390] ;  /* 0x00007200ff0a77ac */ /* 0x000ee40008000a00 */
[----:B---3--:R-:W-:-:S04]  /*0480*/  UIADD3 UR4, UP0, UPT, UR10, -0x1, URZ ;  /* 0xffffffff0a047890 */ /* 0x008fc8000ff1e0ff */
[----:B------:R-:W-:Y:S02]  /*0490*/  UIADD3.X UR5, UPT, UPT, UR11, -0x1, URZ, UP0, !UPT ;  /* 0xffffffff0b057890 */ /* 0x000fe400087fe4ff */
[----:B------:R-:W-:-:S04]  /*04a0*/  UISETP.GE.U32.AND UP0, UPT, UR4, 0x3, UPT ;  /* 0x000000030400788c */ /* 0x000fc8000bf06070 */
[----:B------:R-:W-:-:S09]  /*04b0*/  UISETP.GE.U32.AND.EX UP0, UPT, UR5, URZ, UPT, UP0 ;  /* 0x000000ff0500728c */ /* 0x000fd2000bf06100 */
[----:B------:R-:W-:Y:S05]  /*04c0*/  BRA.U !UP0, `(.L_x_5) ;  /* 0x0000000908607547 */ /* 0x000fea000b800000 */
[----:B-1----:R-:W1:Y:S02]  /*04d0*/  LDC.64 R10, c[0x0][0x390] ;  /* 0x0000e400ff0a7b82 */ /* 0x002e640000000a00 */
[----:B-1----:R-:W-:-:S04]  /*04e0*/  IMAD.WIDE.U32 R10, R27, UR10, R10 ;  /* 0x0000000a1b0a7c25 */ /* 0x002fc8000f8e000a */
[----:B------:R-:W-:-:S07]  /*04f0*/  IMAD R8, R27, UR11, R11 ;  /* 0x0000000b1b087c24 */ /* 0x000fce000f8e020b */
.L_x_28:
[----:B------:R-:W-:Y:S01]  /*0500*/  ISETP.GT.U32.AND P0, PT, R4, UR12, PT ;  /* 0x0000000c04007c0c */ /* 0x000fe2000bf04070 */
[----:B------:R-:W-:Y:S03]  /*0510*/  BSSY.RECONVERGENT B1, `(.L_x_12) ;  /* 0x0000020000017945 */ /* 0x000fe60003800200 */
[----:B------:R-:W-:-:S13]  /*0520*/  ISETP.GT.AND.EX P0, PT, R5, UR13, PT, P0 ;  /* 0x0000000d05007c0c */ /* 0x000fda000bf04300 */
[----:B01-345:R-:W-:Y:S05]  /*0530*/  @P0 BRA `(.L_x_13) ;  /* 0x0000000000740947 */ /* 0x03bfea0003800000 */
[----:B------:R-:W1:Y:S01]  /*0540*/  I2F.F64.S64 R14, R4 ;  /* 0x00000004000e7312 */ /* 0x000e620000301c00 */
[----:B------:R-:W-:Y:S01]  /*0550*/  IMAD.MOV.U32 R18, RZ, RZ, 0x1 ;  /* 0x00000001ff127424 */ /* 0x000fe200078e00ff */
[----:B------:R-:W-:Y:S06]  /*0560*/  BSSY.RECONVERGENT B2, `(.L_x_14) ;  /* 0x0000018000027945 */ /* 0x000fec0003800200 */
[----:B--2---:R-:W-:Y:S01]  /*0570*/  F2F.F64.F32 R26, R0 ;  /* 0x00000000001a7310 */ /* 0x004fe20000201800 */
        /* <DEDUP_REMOVED lines=14> */
[----:B------:R-:W-:-:S10]  /*0660*/  DFMA R14, R18, R20, R14 ;  /* 0x00000014120e722b */ /* 0x000fd4000000000e */
[----:B------:R-:W-:-:S05]  /*0670*/  FFMA R9, RZ, R17, R15 ;  /* 0x00000011ff097223 */ /* 0x000fca000000000f */
[----:B------:R-:W-:-:S13]  /*0680*/  FSETP.GT.AND P0, PT, |R9|, 1.469367938527859385e-39, PT ;  /* 0x001000000900780b */ /* 0x000fda0003f04200 */
[----:B------:R-:W-:Y:S05]  /*0690*/  @P0 BRA `(.L_x_15) ;  /* 0x0000000000100947 */ /* 0x000fea0003800000 */
[----:B------:R-:W-:-:S07]  /*06a0*/  MOV R0, 0x6c0 ;  /* 0x000006c000007802 */ /* 0x000fce0000000f00 */
[----:B------:R-:W-:Y:S05]  /*06b0*/  CALL.REL.NOINC `($__internal_0_$__cuda_sm20_div_rn_f64_full) ;  /* 0x0000000800bc7944 */ /* 0x000fea0003c00000 */
[----:B------:R-:W-:Y:S02]  /*06c0*/  IMAD.MOV.U32 R14, RZ, RZ, R20 ;  /* 0x000000ffff0e7224 */ /* 0x000fe400078e0014 */
[----:B------:R-:W-:-:S07]  /*06d0*/  IMAD.MOV.U32 R15, RZ, RZ, R21 ;  /* 0x000000ffff0f7224 */ /* 0x000fce00078e0015 */
.L_x_15:
[----:B------:R-:W-:Y:S05]  /*06e0*/  BSYNC.RECONVERGENT B2 ;  /* 0x0000000000027941 */ /* 0x000fea0003800200 */
.L_x_14:
[----:B------:R-:W-:-:S06]  /*06f0*/  DADD R26, R26, R14 ;  /* 0x000000001a1a7229 */ /* 0x000fcc000000000e */
[----:B------:R1:W3:Y:S05]  /*0700*/  F2F.F32.F64 R0, R26 ;  /* 0x0000001a00007310 */ /* 0x0002ea0000301000 */
.L_x_13:
[----:B------:R-:W-:Y:S05]  /*0710*/  BSYNC.RECONVERGENT B1 ;  /* 0x0000000000017941 */ /* 0x000fea0003800200 */
.L_x_12:
[----:B------:R-:W-:Y:S01]  /*0720*/  ISETP.GE.U32.AND P0, PT, R4, UR12, PT ;  /* 0x0000000c04007c0c */ /* 0x000fe2000bf06070 */
[----:B------:R-:W-:Y:S03]  /*0730*/  BSSY.RECONVERGENT B1, `(.L_x_16) ;  /* 0x0000022000017945 */ /* 0x000fe60003800200 */
[----:B------:R-:W-:-:S13]  /*0740*/  ISETP.GE.AND.EX P0, PT, R5, UR13, PT, P0 ;  /* 0x0000000d05007c0c */ /* 0x000fda000bf06300 */
[----:B------:R-:W-:Y:S05]  /*0750*/  @P0 BRA `(.L_x_17) ;  /* 0x00000000007c0947 */ /* 0x000fea0003800000 */
[----:B------:R-:W-:Y:S01]  /*0760*/  IADD3 R22, P0, PT, R4, 0x1, RZ ;  /* 0x0000000104167810 */ /* 0x000fe20007f1e0ff */
[----:B------:R-:W-:Y:S01]  /*0770*/  IMAD.MOV.U32 R18, RZ, RZ, 0x1 ;  /* 0x00000001ff127424 */ /* 0x000fe200078e00ff */
[----:B-123--:R-:W-:Y:S01]  /*0780*/  F2F.F64.F32 R26, R0 ;  /* 0x00000000001a7310 */ /* 0x00efe20000201800 */
[----:B------:R-:W-:Y:S02]  /*0790*/  BSSY.RECONVERGENT B2, `(.L_x_18) ;  /* 0x0000019000027945 */ /* 0x000fe40003800200 */
[----:B------:R-:W-:-:S05]  /*07a0*/  IMAD.X R23, RZ, RZ, R5, P0 ;  /* 0x000000ffff177224 */ /* 0x000fca00000e0605 */
[----:B------:R-:W1:Y:S02]  /*07b0*/  I2F.F64.S64 R14, R22 ;  /* 0x00000016000e7312 */ /* 0x000e640000301c00 */
        /* <DEDUP_REMOVED lines=22> */
.L_x_19:
[----:B------:R-:W-:Y:S05]  /*0920*/  BSYNC.RECONVERGENT B2 ;  /* 0x0000000000027941 */ /* 0x000fea0003800200 */
.L_x_18:
[----:B------:R-:W-:-:S06]  /*0930*/  DADD R26, R26, R14 ;  /* 0x000000001a1a7229 */ /* 0x000fcc000000000e */
[----:B------:R4:W5:Y:S05]  /*0940*/  F2F.F32.F64 R0, R26 ;  /* 0x0000001a00007310 */ /* 0x00096a0000301000 */
.L_x_17:
[----:B------:R-:W-:Y:S05]  /*0950*/  BSYNC.RECONVERGENT B1 ;  /* 0x0000000000017941 */ /* 0x000fea0003800200 */
.L_x_16:
[----:B------:R-:W-:Y:S01]  /*0960*/  IADD3 R22, P1, PT, R4, 0x2, RZ ;  /* 0x0000000204167810 */ /* 0x000fe20007f3e0ff */
[----:B------:R-:W-:Y:S03]  /*0970*/  BSSY.RECONVERGENT B1, `(.L_x_20) ;  /* 0x0000022000017945 */ /* 0x000fe60003800200 */
[----:B------:R-:W-:Y:S01]  /*0980*/  ISETP.GT.U32.AND P0, PT, R22, UR12, PT ;  /* 0x0000000c16007c0c */ /* 0x000fe2000bf04070 */
[----:B------:R-:W-:-:S05]  /*0990*/  IMAD.X R23, RZ, RZ, R5, P1 ;  /* 0x000000ffff177224 */ /* 0x000fca00008e0605 */
[----:B------:R-:W-:-:S13]  /*09a0*/  ISETP.GT.AND.EX P0, PT, R23, UR13, PT, P0 ;  /* 0x0000000d17007c0c */ /* 0x000fda000bf04300 */
[----:B------:R-:W-:Y:S05]  /*09b0*/  @P0 BRA `(.L_x_21) ;  /* 0x0000000000740947 */ /* 0x000fea0003800000 */
[----:B------:R-:W0:Y:S01]  /*09c0*/  I2F.F64.S64 R14, R22 ;  /* 0x00000016000e7312 */ /* 0x000e220000301c00 */
[----:B------:R-:W-:Y:S01]  /*09d0*/  IMAD.MOV.U32 R18, RZ, RZ, 0x1 ;  /* 0x00000001ff127424 */ /* 0x000fe200078e00ff */
[----:B------:R-:W-:Y:S06]  /*09e0*/  BSSY.RECONVERGENT B2, `(.L_x_22) ;  /* 0x0000018000027945 */ /* 0x000fec0003800200 */
[----:B-12345:R-:W-:Y:S01]  /*09f0*/  F2F.F64.F32 R26, R0 ;  /* 0x00000000001a7310 */ /* 0x03efe20000201800 */
[----:B0-----:R-:W-:-:S08]  /*0a00*/  DADD R14, R14, -0.5 ;  /* 0xbfe000000e0e7429 */ /* 0x001fd00000000000 */
[----:B------:R-:W-:-:S10]  /*0a10*/  DMUL R14, R12, R14 ;  /* 0x0000000e0c0e7228 */ /* 0x000fd40000000000 */
        /* <DEDUP_REMOVED lines=20> */
.L_x_23:
[----:B------:R-:W-:Y:S05]  /*0b60*/  BSYNC.RECONVERGENT B2 ;  /* 0x0000000000027941 */ /* 0x000fea0003800200 */
.L_x_22:
[----:B------:R-:W-:-:S06]  /*0b70*/  DADD R26, R26, R14 ;  /* 0x000000001a1a7229 */ /* 0x000fcc000000000e */
[----:B------:R0:W1:Y:S05]  /*0b80*/  F2F.F32.F64 R0, R26 ;  /* 0x0000001a00007310 */ /* 0x00006a0000301000 */
.L_x_21:
[----:B------:R-:W-:Y:S05]  /*0b90*/  BSYNC.RECONVERGENT B1 ;  /* 0x0000000000017941 */ /* 0x000fea0003800200 */
.L_x_20:
        /* <DEDUP_REMOVED lines=9> */
[----:B012345:R-:W-:Y:S01]  /*0c30*/  F2F.F64.F32 R26, R0 ;  /* 0x00000000001a7310 */ /* 0x03ffe20000201800 */
[----:B------:R-:W-:-:S08]  /*0c40*/  DADD R14, R14, -0.5 ;  /* 0xbfe000000e0e7429 */ /* 0x000fd00000000000 */
        /* <DEDUP_REMOVED lines=21> */
.L_x_27:
[----:B------:R-:W-:Y:S05]  /*0da0*/  BSYNC.RECONVERGENT B2 ;  /* 0x0000000000027941 */ /* 0x000fea0003800200 */
.L_x_26:
[----:B------:R-:W-:-:S06]  /*0db0*/  DADD R26, R26, R14 ;  /* 0x000000001a1a7229 */ /* 0x000fcc000000000e */
[----:B------:R0:W1:Y:S05]  /*0dc0*/  F2F.F32.F64 R0, R26 ;  /* 0x0000001a00007310 */ /* 0x00006a0000301000 */
.L_x_25:
[----:B------:R-:W-:Y:S05]  /*0dd0*/  BSYNC.RECONVERGENT B1 ;  /* 0x0000000000017941 */ /* 0x000fea0003800200 */
.L_x_24:
[----:B------:R-:W-:-:S04]  /*0de0*/  IADD3 R4, P0, PT, R4, 0x4, RZ ;  /* 0x0000000404047810 */ /* 0x000fc80007f1e0ff */
[----:B------:R-:W-:Y:S01]  /*0df0*/  IADD3 R9, P1, PT, R4, -R10, RZ ;  /* 0x8000000a04097210 */ /* 0x000fe20007f3e0ff */
[----:B------:R-:W-:-:S03]  /*0e00*/  IMAD.X R5, RZ, RZ, R5, P0 ;  /* 0x000000ffff057224 */ /* 0x000fc600000e0605 */
[----:B------:R-:W-:Y:S01]  /*0e10*/  ISETP.NE.U32.AND P0, PT, R9, RZ, PT ;  /* 0x000000ff0900720c */ /* 0x000fe20003f05070 */
[----:B------:R-:W-:-:S05]  /*0e20*/  IMAD.X R9, R5, 0x1, ~R8, P1 ;  /* 0x0000000105097824 */ /* 0x000fca00008e0e08 */
[----:B------:R-:W-:-:S13]  /*0e30*/  ISETP.NE.AND.EX P0, PT, R9, RZ, PT, P0 ;  /* 0x000000ff0900720c */ /* 0x000fda0003f05300 */
[----:B------:R-:W-:Y:S05]  /*0e40*/  @P0 BRA `(.L_x_28) ;  /* 0xfffffff400ac0947 */ /* 0x000fea000383ffff */
.L_x_5:
[----:B------:R-:W-:Y:S05]  /*0e50*/  BSYNC.RECONVERGENT B0 ;  /* 0x0000000000007941 */ /* 0x000fea0003800200 */
.L_x_4:
[----:B------:R-:W0:Y:S01]  /*0e60*/  S2UR UR5, SR_CgaCtaId ;  /* 0x00000000000579c3 */ /* 0x000e220000008800 */
[----:B------:R-:W-:Y:S01]  /*0e70*/  UMOV UR4, 0x400 ;  /* 0x0000040000047882 */ /* 0x000fe20000000000 */
[----:B------:R-:W-:-:S06]  /*0e80*/  ISETP.NE.AND P0, PT, R2, RZ, PT ;  /* 0x000000ff0200720c */ /* 0x000fcc0003f05270 */
[----:B------:R-:W1:Y:S01]  /*0e90*/  LDC R4, c[0x0][0x398] ;  /* 0x0000e600ff047b82 */ /* 0x000e620000000800 */
[----:B0-----:R-:W-:-:S06]  /*0ea0*/  ULEA UR4, UR5, UR4, 0x18 ;  /* 0x0000000405047291 */ /* 0x001fcc000f8ec0ff */
[----:B------:R-:W-:Y:S02]  /*0eb0*/  LEA R5, R2, UR4, 0x2 ;  /* 0x0000000402057c11 */ /* 0x000fe4000f8e10ff */
[----:B-1----:R-:W-:-:S03]  /*0ec0*/  LOP3.LUT R4, R4, 0xfffffffe, RZ, 0xc0, !PT ;  /* 0xfffffffe04047812 */ /* 0x002fc600078ec0ff */
[----:B--23-5:R0:W-:Y:S01]  /*0ed0*/  STS [R5], R0 ;  /* 0x0000000005007388 */ /* 0x02c1e20000000800 */
[----:B------:R-:W-:-:S13]  /*0ee0*/  ISETP.GE.AND P1, PT, R4, 0x4, PT ;  /* 0x000000040400780c */ /* 0x000fda0003f26270 */
[----:B0-----:R-:W-:Y:S05]  /*0ef0*/  @!P1 BRA `(.L_x_29) ;  /* 0x0000000000489947 */ /* 0x001fea0003800000 */
[----:B------:R-:W-:Y:S02]  /*0f00*/  IMAD.MOV.U32 R9, RZ, RZ, RZ ;  /* 0x000000ffff097224 */ /* 0x000fe400078e00ff */
[----:B------:R-:W-:Y:S02]  /*0f10*/  IMAD.MOV.U32 R7, RZ, RZ, 0x1 ;  /* 0x00000001ff077424 */ /* 0x000fe400078e00ff */
[----:B------:R-:W-:-:S07]  /*0f20*/  IMAD.MOV.U32 R10, RZ, RZ, -0x1 ;  /* 0xffffffffff0a7424 */ /* 0x000fce00078e00ff */
.L_x_30:
[----:B------:R-:W-:Y:S01]  /*0f30*/  SHF.L.U32 R7, R10, R7, RZ ;  /* 0x000000070a077219 */ /* 0x000fe200000006ff */
[----:B------:R-:W-:Y:S03]  /*0f40*/  BAR.SYNC.DEFER_BLOCKING 0x0 ;  /* 0x0000000000007b1d */ /* 0x000fe60000010000 */
[----:B------:R-:W-:-:S13]  /*0f50*/  LOP3.LUT P1, RZ, R2, R7, RZ, 0x30, !PT ;  /* 0x0000000702ff7212 */ /* 0x000fda00078230ff */
[----:B------:R-:W-:-:S05]  /*0f60*/  @!P1 IMAD.MOV.U32 R0, RZ, RZ, 0x4 ;  /* 0x00000004ff009424 */ /* 0x000fca00078e00ff */
[----:B------:R-:W-:Y:S01]  /*0f70*/  @!P1 SHF.L.U32 R0, R0, R9, RZ ;  /* 0x0000000900009219 */ /* 0x000fe200000006ff */
[----:B------:R-:W-:-:S04]  /*0f80*/  VIADD R9, R9, 0x1 ;  /* 0x0000000109097836 */ /* 0x000fc80000000000 */
[----:B------:R-:W-:Y:S02]  /*0f90*/  @!P1 IMAD.IADD R6, R5, 0x1, R0 ;  /* 0x0000000105069824 */ /* 0x000fe400078e0200 */
[----:B------:R-:W-:Y:S04]  /*0fa0*/  @!P1 LDS R0, [R5] ;  /* 0x0000000005009984 */ /* 0x000fe80000000800 */
[----:B------:R-:W0:Y:S02]  /*0fb0*/  @!P1 LDS R7, [R6] ;  /* 0x0000000006079984 */ /* 0x000e240000000800 */
[----:B0-----:R-:W-:Y:S01]  /*0fc0*/  @!P1 FADD R0, R0, R7 ;  /* 0x0000000700009221 */ /* 0x001fe20000000000 */
[----:B------:R-:W-:-:S04]  /*0fd0*/  VIADD R7, R9, 0x1 ;  /* 0x0000000109077836 */ /* 0x000fc80000000000 */
[----:B------:R0:W-:Y:S01]  /*0fe0*/  @!P1 STS [R5], R0 ;  /* 0x0000000005009388 */ /* 0x0001e20000000800 */
[----:B------:R-:W-:-:S04]  /*0ff0*/  SHF.R.U32.HI R8, RZ, R7, R4 ;  /* 0x00000007ff087219 */ /* 0x000fc80000011604 */
[----:B------:R-:W-:-:S13]  /*1000*/  ISETP.GT.AND P1, PT, R8, 0x1, PT ;  /* 0x000000010800780c */ /* 0x000fda0003f24270 */
[----:B0-----:R-:W-:Y:S05]  /*1010*/  @P1 BRA `(.L_x_30) ;  /* 0xfffffffc00c41947 */ /* 0x001fea000383ffff */
.L_x_29:
[----:B------:R-:W-:Y:S05]  /*1020*/  @P0 EXIT ;  /* 0x000000000000094d */ /* 0x000fea0003800000 */
[----:B------:R-:W0:Y:S01]  /*1030*/  LDCU.U16 UR4, c[0x0][0x398] ;  /* 0x00007300ff0477ac */ /* 0x000e220008000400 */
[----:B------:R-:W1:Y:S01]  /*1040*/  LDCU.64 UR8, c[0x0][0x358] ;  /* 0x00006b00ff0877ac */ /* 0x000e620008000a00 */
[----:B0-----:R-:W-:-:S09]  /*1050*/  ULOP3.LUT UP0, URZ, UR4, 0x1, URZ, 0xc0, !UPT ;  /* 0x0000000104ff7892 */ /* 0x001fd2000f80c0ff */
[----:B-1----:R-:W-:Y:S05]  /*1060*/  BRA.U !UP0, `(.L_x_31) ;  /* 0x0000000108307547 */ /* 0x002fea000b800000 */
[----:B------:R-:W0:Y:S01]  /*1070*/  S2UR UR5, SR_CgaCtaId ;  /* 0x00000000000579c3 */ /* 0x000e220000008800 */
[----:B------:R-:W1:Y:S01]  /*1080*/  LDCU UR6, c[0x0][0x398] ;  /* 0x00007300ff0677ac */ /* 0x000e620008000800 */
[----:B------:R-:W-:-:S06]  /*1090*/  UMOV UR4, 0x400 ;  /* 0x0000040000047882 */ /* 0x000fcc0000000000 */
[----:B------:R-:W2:Y:S01]  /*10a0*/  LDC.64 R4, c[0x0][0x3a0] ;  /* 0x0000e800ff047b82 */ /* 0x000ea20000000a00 */
[----:B0-----:R-:W-:-:S04]  /*10b0*/  ULEA UR5, UR5, UR4, 0x18 ;  /* 0x0000000405057291 */ /* 0x001fc8000f8ec0ff */
[----:B-1----:R-:W-:Y:S01]  /*10c0*/  ULEA UR4, UR6, UR5, 0x2 ;  /* 0x0000000506047291 */ /* 0x002fe2000f8e10ff */
[----:B--2---:R-:W-:-:S04]  /*10d0*/  IMAD.WIDE.U32 R2, R3, 0x4, R4 ;  /* 0x0000000403027825 */ /* 0x004fc800078e0004 */
[----:B------:R-:W-:Y:S04]  /*10e0*/  LDS R0, [UR5] ;  /* 0x00000005ff007984 */ /* 0x000fe80008000800 */
[----:B------:R-:W0:Y:S02]  /*10f0*/  LDS R7, [UR4+-0x4] ;  /* 0xfffffc04ff077984 */ /* 0x000e240008000800 */
[----:B0-----:R-:W-:-:S05]  /*1100*/  FADD R7, R0, R7 ;  /* 0x0000000700077221 */ /* 0x001fca0000000000 */
[----:B------:R-:W-:Y:S01]  /*1110*/  STG.E desc[UR8][R2.64], R7 ;  /* 0x0000000702007986 */ /* 0x000fe2000c101908 */
[----:B------:R-:W-:Y:S05]  /*1120*/  EXIT ;  /* 0x000000000000794d */ /* 0x000fea0003800000 */
.L_x_31:
[----:B------:R-:W0:Y:S01]  /*1130*/  S2UR UR5, SR_CgaCtaId ;  /* 0x00000000000579c3 */ /* 0x000e220000008800 */
[----:B------:R-:W-:-:S07]  /*1140*/  UMOV UR4, 0x400 ;  /* 0x0000040000047882 */ /* 0x000fce0000000000 */
[----:B------:R-:W1:Y:S01]  /*1150*/  LDC.64 R4, c[0x0][0x3a0] ;  /* 0x0000e800ff047b82 */ /* 0x000e620000000a00 */
[----:B0-----:R-:W-:Y:S01]  /*1160*/  ULEA UR4, UR5, UR4, 0x18 ;  /* 0x0000000405047291 */ /* 0x001fe2000f8ec0ff */
[----:B-1----:R-:W-:-:S08]  /*1170*/  IMAD.WIDE.U32 R4, R3, 0x4, R4 ;  /* 0x0000000403047825 */ /* 0x002fd000078e0004 */
[----:B------:R-:W0:Y:S04]  /*1180*/  LDS R7, [UR4] ;  /* 0x00000004ff077984 */ /* 0x000e280008000800 */
[----:B0-----:R-:W-:Y:S01]  /*1190*/  STG.E desc[UR8][R4.64], R7 ;  /* 0x0000000704007986 */ /* 0x001fe2000c101908 */
[----:B------:R-:W-:Y:S05]  /*11a0*/  EXIT ;  /* 0x000000000000794d */ /* 0x000fea0003800000 */
        .weak           $__internal_0_$__cuda_sm20_div_rn_f64_full
        .type           $__internal_0_$__cuda_sm20_div_rn_f64_full,@function
        .size           $__internal_0_$__cuda_sm20_div_rn_f64_full,(.L_x_39 - $__internal_0_$__cuda_sm20_div_rn_f64_full)
$__internal_0_$__cuda_sm20_div_rn_f64_full:
[C---:B------:R-:W-:Y:S01]  /*11b0*/  FSETP.GEU.AND P1, PT, |R17|.reuse, 1.469367938527859385e-39, PT ;  /* 0x001000001100780b */ /* 0x040fe20003f2e200 */
[----:B------:R-:W-:Y:S01]  /*11c0*/  IMAD.MOV.U32 R18, RZ, RZ, 0x1 ;  /* 0x00000001ff127424 */ /* 0x000fe200078e00ff */
[C---:B------:R-:W-:Y:S01]  /*11d0*/  LOP3.LUT R14, R17.reuse, 0x800fffff, RZ, 0xc0, !PT ;  /* 0x800fffff110e7812 */ /* 0x040fe200078ec0ff */
[----:B------:R-:W-:Y:S01]  /*11e0*/  IMAD.MOV.U32 R28, RZ, RZ, 0x1ca00000 ;  /* 0x1ca00000ff1c7424 */ /* 0x000fe200078e00ff */
[----:B------:R-:W-:Y:S02]  /*11f0*/  LOP3.LUT R30, R17, 0x7ff00000, RZ, 0xc0, !PT ;  /* 0x7ff00000111e7812 */ /* 0x000fe400078ec0ff */
[----:B------:R-:W-:Y:S01]  /*1200*/  LOP3.LUT R15, R14, 0x3ff00000, RZ, 0xfc, !PT ;  /* 0x3ff000000e0f7812 */ /* 0x000fe200078efcff */
[----:B------:R-:W-:Y:S01]  /*1210*/  IMAD.MOV.U32 R14, RZ, RZ, R16 ;  /* 0x000000ffff0e7224 */ /* 0x000fe200078e0010 */
[----:B------:R-:W-:-:S04]  /*1220*/  LOP3.LUT R9, R7, 0x7ff00000, RZ, 0xc0, !PT ;  /* 0x7ff0000007097812 */ /* 0x000fc800078ec0ff */
[----:B------:R-:W-:Y:S01]  /*1230*/  ISETP.GE.U32.AND P2, PT, R9, R30, PT ;  /* 0x0000001e0900720c */ /* 0x000fe20003f46070 */
[----:B------:R-:W-:Y:S01]  /*1240*/  @!P1 DMUL R14, R16, 8.98846567431157953865e+307 ;  /* 0x7fe00000100e9828 */ /* 0x000fe20000000000 */
[----:B------:R-:W-:-:S05]  /*1250*/  IMAD.MOV.U32 R29, RZ, RZ, R9 ;  /* 0x000000ffff1d7224 */ /* 0x000fca00078e0009 */
[----:B------:R-:W0:Y:S02]  /*1260*/  MUFU.RCP64H R19, R15 ;  /* 0x0000000f00137308 */ /* 0x000e240000001800 */
[----:B0-----:R-:W-:-:S08]  /*1270*/  DFMA R22, R18, -R14, 1 ;  /* 0x3ff000001216742b */ /* 0x001fd0000000080e */
[----:B------:R-:W-:-:S08]  /*1280*/  DFMA R22, R22, R22, R22 ;  /* 0x000000161616722b */ /* 0x000fd00000000016 */
[----:B------:R-:W-:Y:S01]  /*1290*/  DFMA R22, R18, R22, R18 ;  /* 0x000000161216722b */ /* 0x000fe20000000012 */
[----:B------:R-:W-:Y:S01]  /*12a0*/  SEL R19, R28, 0x63400000, !P2 ;  /* 0x634000001c137807 */ /* 0x000fe20005000000 */
[----:B------:R-:W-:Y:S01]  /*12b0*/  IMAD.MOV.U32 R18, RZ, RZ, R6 ;  /* 0x000000ffff127224 */ /* 0x000fe200078e0006 */
[----:B------:R-:W-:Y:S02]  /*12c0*/  FSETP.GEU.AND P2, PT, |R7|, 1.469367938527859385e-39, PT ;  /* 0x001000000700780b */ /* 0x000fe40003f4e200 */
[----:B------:R-:W-:-:S03]  /*12d0*/  LOP3.LUT R19, R19, 0x800fffff, R7, 0xf8, !PT ;  /* 0x800fffff13137812 */ /* 0x000fc600078ef807 */
[----:B------:R-:W-:-:S08]  /*12e0*/  DFMA R20, R22, -R14, 1 ;  /* 0x3ff000001614742b */ /* 0x000fd0000000080e */
[----:B------:R-:W-:Y:S01]  /*12f0*/  DFMA R20, R22, R20, R22 ;  /* 0x000000141614722b */ /* 0x000fe20000000016 */
[----:B------:R-:W-:Y:S10]  /*1300*/  @P2 BRA `(.L_x_32) ;  /* 0x0000000000202947 */ /* 0x000ff40003800000 */
[----:B------:R-:W-:-:S04]  /*1310*/  LOP3.LUT R22, R17, 0x7ff00000, RZ, 0xc0, !PT ;  /* 0x7ff0000011167812 */ /* 0x000fc800078ec0ff */
[----:B------:R-:W-:Y:S01]  /*1320*/  ISETP.GE.U32.AND P2, PT, R9, R22, PT ;  /* 0x000000160900720c */ /* 0x000fe20003f46070 */
[----:B------:R-:W-:-:S03]  /*1330*/  IMAD.MOV.U32 R22, RZ, RZ, RZ ;  /* 0x000000ffff167224 */ /* 0x000fc600078e00ff */
[----:B------:R-:W-:-:S04]  /*1340*/  SEL R23, R28, 0x63400000, !P2 ;  /* 0x634000001c177807 */ /* 0x000fc80005000000 */
[----:B------:R-:W-:-:S04]  /*1350*/  LOP3.LUT R23, R23, 0x80000000, R7, 0xf8, !PT ;  /* 0x8000000017177812 */ /* 0x000fc800078ef807 */
[----:B------:R-:W-:-:S06]  /*1360*/  LOP3.LUT R23, R23, 0x100000, RZ, 0xfc, !PT ;  /* 0x0010000017177812 */ /* 0x000fcc00078efcff */
[----:B------:R-:W-:-:S10]  /*1370*/  DFMA R18, R18, 2, -R22 ;  /* 0x400000001212782b */ /* 0x000fd40000000816 */
[----:B------:R-:W-:-:S07]  /*1380*/  LOP3.LUT R29, R19, 0x7ff00000, RZ, 0xc0, !PT ;  /* 0x7ff00000131d7812 */ /* 0x000fce00078ec0ff */
.L_x_32:
[----:B------:R-:W-:Y:S01]  /*1390*/  VIADD R31, R29, 0xffffffff ;  /* 0xffffffff1d1f7836 */ /* 0x000fe20000000000 */
[----:B------:R-:W-:Y:S01]  /*13a0*/  @!P1 LOP3.LUT R30, R15, 0x7ff00000, RZ, 0xc0, !PT ;  /* 0x7ff000000f1e9812 */ /* 0x000fe200078ec0ff */
[----:B------:R-:W-:Y:S01]  /*13b0*/  DMUL R22, R20, R18 ;  /* 0x0000001214167228 */ /* 0x000fe20000000000 */
[----:B------:R-:W-:Y:S02]  /*13c0*/  BSSY.RECONVERGENT B3, `(.L_x_33) ;  /* 0x0000037000037945 */ /* 0x000fe40003800200 */
[----:B------:R-:W-:Y:S01]  /*13d0*/  ISETP.GT.U32.AND P1, PT, R31, 0x7feffffe, PT ;  /* 0x7feffffe1f00780c */ /* 0x000fe20003f24070 */
[----:B------:R-:W-:-:S04]  /*13e0*/  VIADD R31, R30, 0xffffffff ;  /* 0xffffffff1e1f7836 */ /* 0x000fc80000000000 */
[----:B------:R-:W-:Y:S01]  /*13f0*/  DFMA R24, R22, -R14, R18 ;  /* 0x8000000e1618722b */ /* 0x000fe20000000012 */
[----:B------:R-:W-:-:S07]  /*1400*/  ISETP.GT.U32.OR P1, PT, R31, 0x7feffffe, P1 ;  /* 0x7feffffe1f00780c */ /* 0x000fce0000f24470 */
[----:B------:R-:W-:-:S06]  /*1410*/  DFMA R24, R20, R24, R22 ;  /* 0x000000181418722b */ /* 0x000fcc0000000016 */
[----:B------:R-:W-:Y:S05]  /*1420*/  @P1 BRA `(.L_x_34) ;  /* 0x00000000006c1947 */ /* 0x000fea0003800000 */
[----:B------:R-:W-:-:S04]  /*1430*/  LOP3.LUT R22, R17, 0x7ff00000, RZ, 0xc0, !PT ;  /* 0x7ff0000011167812 */ /* 0x000fc800078ec0ff */
[CC--:B------:R-:W-:Y:S02]  /*1440*/  VIADDMNMX R20, R9.reuse, -R22.reuse, 0xb9600000, !PT ;  /* 0xb960000009147446 */ /* 0x0c0fe40007800916 */
[----:B------:R-:W-:Y:S01]  /*1450*/  ISETP.GE.U32.AND P1, PT, R9, R22, PT ;  /* 0x000000160900720c */ /* 0x000fe20003f26070 */
[----:B------:R-:W-:Y:S01]  /*1460*/  IMAD.MOV.U32 R22, RZ, RZ, RZ ;  /* 0x000000ffff167224 */ /* 0x000fe200078e00ff */
[----:B------:R-:W-:Y:S02]  /*1470*/  VIMNMX R9, PT, PT, R20, 0x46a00000, PT ;  /* 0x46a0000014097848 */ /* 0x000fe40003fe0100 */
[----:B------:R-:W-:-:S05]  /*1480*/  SEL R28, R28, 0x63400000, !P1 ;  /* 0x634000001c1c7807 */ /* 0x000fca0004800000 */
[----:B------:R-:W-:-:S04]  /*1490*/  IMAD.IADD R9, R9, 0x1, -R28 ;  /* 0x0000000109097824 */ /* 0x000fc800078e0a1c */
[----:B------:R-:W-:-:S06]  /*14a0*/  VIADD R23, R9, 0x7fe00000 ;  /* 0x7fe0000009177836 */ /* 0x000fcc0000000000 */
[----:B------:R-:W-:-:S10]  /*14b0*/  DMUL R20, R24, R22 ;  /* 0x0000001618147228 */ /* 0x000fd40000000000 */
[----:B------:R-:W-:-:S13]  /*14c0*/  FSETP.GTU.AND P1, PT, |R21|, 1.469367938527859385e-39, PT ;  /* 0x001000001500780b */ /* 0x000fda0003f2c200 */
[----:B------:R-:W-:Y:S05]  /*14d0*/  @P1 BRA `(.L_x_35) ;  /* 0x0000000000941947 */ /* 0x000fea0003800000 */
[----:B------:R-:W-:Y:S01]  /*14e0*/  DFMA R14, R24, -R14, R18 ;  /* 0x8000000e180e722b */ /* 0x000fe20000000012 */
[----:B------:R-:W-:-:S09]  /*14f0*/  IMAD.MOV.U32 R22, RZ, RZ, RZ ;  /* 0x000000ffff167224 */ /* 0x000fd200078e00ff */
[C---:B------:R-:W-:Y:S02]  /*1500*/  FSETP.NEU.AND P1, PT, R15.reuse, RZ, PT ;  /* 0x000000ff0f00720b */ /* 0x040fe40003f2d000 */
[----:B------:R-:W-:-:S04]  /*1510*/  LOP3.LUT R17, R15, 0x80000000, R17, 0x48, !PT ;  /* 0x800000000f117812 */ /* 0x000fc800078e4811 */
[----:B------:R-:W-:-:S07]  /*1520*/  LOP3.LUT R23, R17, R23, RZ, 0xfc, !PT ;  /* 0x0000001711177212 */ /* 0x000fce00078efcff */
[----:B------:R-:W-:Y:S05]  /*1530*/  @!P1 BRA `(.L_x_35) ;  /* 0x00000000007c9947 */ /* 0x000fea0003800000 */
[----:B------:R-:W-:Y:S01]  /*1540*/  IMAD.MOV R15, RZ, RZ, -R9 ;  /* 0x000000ffff0f7224 */ /* 0x000fe200078e0a09 */
[----:B------:R-:W-:Y:S01]  /*1550*/  DMUL.RP R22, R24, R22 ;  /* 0x0000001618167228 */ /* 0x000fe20000008000 */
[----:B------:R-:W-:Y:S01]  /*1560*/  IMAD.MOV.U32 R14, RZ, RZ, RZ ;  /* 0x000000ffff0e7224 */ /* 0x000fe200078e00ff */
[----:B------:R-:W-:-:S05]  /*1570*/  IADD3 R9, PT, PT, -R9, -0x43300000, RZ ;  /* 0xbcd0000009097810 */ /* 0x000fca0007ffe1ff */
[----:B------:R-:W-:-:S03]  /*1580*/  DFMA R14, R20, -R14, R24 ;  /* 0x8000000e140e722b */ /* 0x000fc60000000018 */
[----:B------:R-:W-:-:S07]  /*1590*/  LOP3.LUT R17, R23, R17, RZ, 0x3c, !PT ;  /* 0x0000001117117212 */ /* 0x000fce00078e3cff */
[----:B------:R-:W-:-:S04]  /*15a0*/  FSETP.NEU.AND P1, PT, |R15|, R9, PT ;  /* 0x000000090f00720b */ /* 0x000fc80003f2d200 */
[----:B------:R-:W-:Y:S02]  /*15b0*/  FSEL R20, R22, R20, !P1 ;  /* 0x0000001416147208 */ /* 0x000fe40004800000 */
[----:B------:R-:W-:Y:S01]  /*15c0*/  FSEL R21, R17, R21, !P1 ;  /* 0x0000001511157208 */ /* 0x000fe20004800000 */
[----:B------:R-:W-:Y:S06]  /*15d0*/  BRA `(.L_x_35) ;  /* 0x0000000000547947 */ /* 0x000fec0003800000 */
.L_x_34:
[----:B------:R-:W-:-:S14]  /*15e0*/  DSETP.NAN.AND P1, PT, R6, R6, PT ;  /* 0x000000060600722a */ /* 0x000fdc0003f28000 */
[----:B------:R-:W-:Y:S05]  /*15f0*/  @P1 BRA `(.L_x_36) ;  /* 0x0000000000441947 */ /* 0x000fea0003800000 */
[----:B------:R-:W-:-:S14]  /*1600*/  DSETP.NAN.AND P1, PT, R16, R16, PT ;  /* 0x000000101000722a */ /* 0x000fdc0003f28000 */
[----:B------:R-:W-:Y:S05]  /*1610*/  @P1 BRA `(.L_x_37) ;  /* 0x0000000000301947 */ /* 0x000fea0003800000 */
[----:B------:R-:W-:Y:S01]  /*1620*/  ISETP.NE.AND P1, PT, R29, R30, PT ;  /* 0x0000001e1d00720c */ /* 0x000fe20003f25270 */
[----:B------:R-:W-:Y:S02]  /*1630*/  IMAD.MOV.U32 R20, RZ, RZ, 0x0 ;  /* 0x00000000ff147424 */ /* 0x000fe400078e00ff */
[----:B------:R-:W-:-:S10]  /*1640*/  IMAD.MOV.U32 R21, RZ, RZ, -0x80000 ;  /* 0xfff80000ff157424 */ /* 0x000fd400078e00ff */
[----:B------:R-:W-:Y:S05]  /*1650*/  @!P1 BRA `(.L_x_35) ;  /* 0x0000000000349947 */ /* 0x000fea0003800000 */
[----:B------:R-:W-:Y:S02]  /*1660*/  ISETP.NE.AND P1, PT, R29, 0x7ff00000, PT ;  /* 0x7ff000001d00780c */ /* 0x000fe40003f25270 */
[----:B------:R-:W-:Y:S02]  /*1670*/  LOP3.LUT R21, R7, 0x80000000, R17, 0x48, !PT ;  /* 0x8000000007157812 */ /* 0x000fe400078e4811 */
[----:B------:R-:W-:-:S13]  /*1680*/  ISETP.EQ.OR P1, PT, R30, RZ, !P1 ;  /* 0x000000ff1e00720c */ /* 0x000fda0004f22670 */
[----:B------:R-:W-:Y:S01]  /*1690*/  @P1 LOP3.LUT R9, R21, 0x7ff00000, RZ, 0xfc, !PT ;  /* 0x7ff0000015091812 */ /* 0x000fe200078efcff */
[----:B------:R-:W-:Y:S02]  /*16a0*/  @!P1 IMAD.MOV.U32 R20, RZ, RZ, RZ ;  /* 0x000000ffff149224 */ /* 0x000fe400078e00ff */
[----:B------:R-:W-:Y:S02]  /*16b0*/  @P1 IMAD.MOV.U32 R20, RZ, RZ, RZ ;  /* 0x000000ffff141224 */ /* 0x000fe400078e00ff */
[----:B------:R-:W-:Y:S01]  /*16c0*/  @P1 IMAD.MOV.U32 R21, RZ, RZ, R9 ;  /* 0x000000ffff151224 */ /* 0x000fe200078e0009 */
[----:B------:R-:W-:Y:S06]  /*16d0*/  BRA `(.L_x_35) ;  /* 0x0000000000147947 */ /* 0x000fec0003800000 */
.L_x_37:
[----:B------:R-:W-:Y:S01]  /*16e0*/  LOP3.LUT R21, R17, 0x80000, RZ, 0xfc, !PT ;  /* 0x0008000011157812 */ /* 0x000fe200078efcff */
[----:B------:R-:W-:Y:S01]  /*16f0*/  IMAD.MOV.U32 R20, RZ, RZ, R16 ;  /* 0x000000ffff147224 */ /* 0x000fe200078e0010 */
[----:B------:R-:W-:Y:S06]  /*1700*/  BRA `(.L_x_35) ;  /* 0x0000000000087947 */ /* 0x000fec0003800000 */
.L_x_36:
[----:B------:R-:W-:Y:S01]  /*1710*/  LOP3.LUT R21, R7, 0x80000, RZ, 0xfc, !PT ;  /* 0x0008000007157812 */ /* 0x000fe200078efcff */
[----:B------:R-:W-:-:S07]  /*1720*/  IMAD.MOV.U32 R20, RZ, RZ, R6 ;  /* 0x000000ffff147224 */ /* 0x000fce00078e0006 */
.L_x_35:
[----:B------:R-:W-:Y:S05]  /*1730*/  BSYNC.RECONVERGENT B3 ;  /* 0x0000000000037941 */ /* 0x000fea0003800200 */
.L_x_33:
[----:B------:R-:W-:Y:S02]  /*1740*/  IMAD.MOV.U32 R14, RZ, RZ, R0 ;  /* 0x000000ffff0e7224 */ /* 0x000fe400078e0000 */
[----:B------:R-:W-:-:S04]  /*1750*/  IMAD.MOV.U32 R15, RZ, RZ, 0x0 ;  /* 0x00000000ff0f7424 */ /* 0x000fc800078e00ff */
[----:B------:R-:W-:Y:S05]  /*1760*/  RET.REL.NODEC R14 `(_Z18precomputePiKernellfmiPf) ;  /* 0xffffffe80e247950 */ /* 0x000fea0003c3ffff */
.L_x_38:
        /* <DEDUP_REMOVED lines=9> */
.L_x_39:


//--------------------- .nv.shared._Z17reductionSumArrayPfm --------------------------
	.section	.nv.shared._Z17reductionSumArrayPfm,"aw",@nobits
	.sectionflags	@""
	.align	16
	.zero		1024


//--------------------- .nv.shared.reserved.0     --------------------------
	.section	.nv.shared.reserved.0,"aw",@nobits
	.weak		__nv_reservedSMEM_offset_0_alias
	.size		__nv_reservedSMEM_offset_0_alias, 0, 64
	.other		__nv_reservedSMEM_offset_0_alias,@"STO_CUDA_RESERVED_SHARED STV_DEFAULT"
__nv_reservedSMEM_offset_0_alias:
	.zero		0
	.zero		64


//--------------------- .nv.shared._Z18precomputePiKernellfmiPf --------------------------
	.section	.nv.shared._Z18precomputePiKernellfmiPf,"aw",@nobits
	.sectionflags	@""
	.align	16
	.zero		1024


//--------------------- .nv.constant0._Z17reductionSumArrayPfm --------------------------
	.section	.nv.constant0._Z17reductionSumArrayPfm,"a",@progbits
	.sectionflags	@""
	.align	4
.nv.constant0._Z17reductionSumArrayPfm:
	.zero		912


//--------------------- .nv.constant0._Z18precomputePiKernellfmiPf --------------------------
	.section	.nv.constant0._Z18precomputePiKernellfmiPf,"a",@progbits
	.sectionflags	@""
	.align	4
.nv.constant0._Z18precomputePiKernellfmiPf:
	.zero		936


//--------------------- SYMBOLS --------------------------

	.type		.nv.reservedSmem.offset0,@object
	.size		.nv.reservedSmem.offset0,0x4
	.type		.nv.reservedSmem.cap,@object
	.size		.nv.reservedSmem.cap,0x4
